	.target	sm_90a

	.elftype	@"ET_EXEC"


//--------------------- .note.nv.tkinfo           --------------------------
	.section	.note.nv.tkinfo,"",@"SHT_NOTE"
	.sectionflags	@"SHF_NOTE_NV_TKINFO"
	.tkinfo
        /*0018*/ 	.word	0x00000002
        /*0030*/ 	.string	""
        /*0030*/ 	.string	"ptxas"
        /*0030*/ 	.string	"Cuda compilation tools, release 13.0, V13.0.88"
        /*0030*/ 	.string	"Build cuda_13.0.r13.0/compiler.36424714_0"
        /*0030*/ 	.string	"-arch sm_90a -m 64 "



//--------------------- .note.nv.cuinfo           --------------------------
	.section	.note.nv.cuinfo,"",@"SHT_NOTE"
	.sectionflags	@"SHF_NOTE_NV_CUINFO"
        /*0018*/ 	.short	0x0002
        /*001a*/ 	.short	0x005a
        /*001c*/ 	.short	0x0082
	.zero		2


//--------------------- .nv.info                  --------------------------
	.section	.nv.info,"",@"SHT_CUDA_INFO"
	.align	4


	//----- nvinfo : EIATTR_REGCOUNT
	.align		4
        /*0000*/ 	.byte	0x04, 0x2f
        /*0002*/ 	.short	(.L_12 - .L_11)
	.align		4
.L_11:
        /*0004*/ 	.word	index@(_ZN7cutlass13device_kernelINS_4conv6kernel13ConvUniversalINS1_16ConvProblemShapeILNS1_8OperatorE1ELi2EEENS1_10collective14CollectiveConvINS1_46MainloopSm90TmaGmmaWarpSpecializedImplicitGemmILS5_1ELi18ELi2EN4cute5tupleIJNSA_1CILi2EEENSC_ILi1EEESE_EEENS1_36KernelImplicitTmaWarpSpecializedSm90ELi1EEENSB_IJNSC_ILi128EEENSC_ILi64EEENSB_IJNSC_ILi32EEEEEEEEENS_10bfloat16_tESN_NSA_8TiledMMAINSA_8MMA_AtomIJNSA_4SM904GMMA27MMA_64x64x16_F32BF16BF16_SSILNSR_5MajorE0ELST_1ELNSR_7ScaleInE1ELSU_1EEEEEENSA_6LayoutINSB_IJSE_SE_SE_EEENSB_IJNSC_ILi0EEESZ_SZ_EEEEENSB_IJNSA_10UnderscoreES12_S12_EEEEENS7_6detail26Sm90ImplicitGemmTileTraitsINSA_20SM90_TMA_LOAD_IM2COLENSA_14ComposedLayoutINSA_7SwizzleILi2ELi4ELi3EEENSA_18smem_ptr_flag_bitsILi16EEENSX_INSB_IJNSB_IJNSC_ILi8EEENSC_ILi16EEEEEENSB_IJSK_SE_EEENSB_IJSE_NSC_ILi18EEEEEEEEENSB_IJNSB_IJSK_NSC_ILi256EEEEEENSB_IJSE_SZ_EEENSB_IJSZ_NSC_ILi4096EEEEEEEEEEEEEvEENS16_INSA_23SM90_TMA_LOAD_MULTICASTENS18_INS19_ILi3ELi4ELi3EEES1C_NSX_INSB_IJNSB_IJSJ_SE_EEENSB_IJS1D_NSC_ILi4EEEEEES1I_EEENSB_IJS1M_NSB_IJSJ_NSC_ILi512EEEEEENSB_IJSZ_NSC_ILi2048EEEEEEEEEEEEEvEEEENS_8epilogue10collective6detail29Sm90TmaWarpSpecializedAdapterINS29_15DefaultEpilogueISN_NSB_IJNSB_IJlllEEESE_SZ_EEES2E_NS28_6thread17LinearCombinationISN_Li1EffLNS2F_9ScaleType4KindE0ELNS_15FloatRoundStyleE2ESN_EENS_4gemm15EpilogueDefaultEEEEEvvEEEEvNT_6ParamsE)
        /*0008*/ 	.word	0x0000005a


	//----- nvinfo : EIATTR_FRAME_SIZE
	.align		4
.L_12:
        /*000c*/ 	.byte	0x04, 0x11
        /*000e*/ 	.short	(.L_14 - .L_13)
	.align		4
.L_13:
        /*0010*/ 	.word	index@(_ZN7cutlass13device_kernelINS_4conv6kernel13ConvUniversalINS1_16ConvProblemShapeILNS1_8OperatorE1ELi2EEENS1_10collective14CollectiveConvINS1_46MainloopSm90TmaGmmaWarpSpecializedImplicitGemmILS5_1ELi18ELi2EN4cute5tupleIJNSA_1CILi2EEENSC_ILi1EEESE_EEENS1_36KernelImplicitTmaWarpSpecializedSm90ELi1EEENSB_IJNSC_ILi128EEENSC_ILi64EEENSB_IJNSC_ILi32EEEEEEEEENS_10bfloat16_tESN_NSA_8TiledMMAINSA_8MMA_AtomIJNSA_4SM904GMMA27MMA_64x64x16_F32BF16BF16_SSILNSR_5MajorE0ELST_1ELNSR_7ScaleInE1ELSU_1EEEEEENSA_6LayoutINSB_IJSE_SE_SE_EEENSB_IJNSC_ILi0EEESZ_SZ_EEEEENSB_IJNSA_10UnderscoreES12_S12_EEEEENS7_6detail26Sm90ImplicitGemmTileTraitsINSA_20SM90_TMA_LOAD_IM2COLENSA_14ComposedLayoutINSA_7SwizzleILi2ELi4ELi3EEENSA_18smem_ptr_flag_bitsILi16EEENSX_INSB_IJNSB_IJNSC_ILi8EEENSC_ILi16EEEEEENSB_IJSK_SE_EEENSB_IJSE_NSC_ILi18EEEEEEEEENSB_IJNSB_IJSK_NSC_ILi256EEEEEENSB_IJSE_SZ_EEENSB_IJSZ_NSC_ILi4096EEEEEEEEEEEEEvEENS16_INSA_23SM90_TMA_LOAD_MULTICASTENS18_INS19_ILi3ELi4ELi3EEES1C_NSX_INSB_IJNSB_IJSJ_SE_EEENSB_IJS1D_NSC_ILi4EEEEEES1I_EEENSB_IJS1M_NSB_IJSJ_NSC_ILi512EEEEEENSB_IJSZ_NSC_ILi2048EEEEEEEEEEEEEvEEEENS_8epilogue10collective6detail29Sm90TmaWarpSpecializedAdapterINS29_15DefaultEpilogueISN_NSB_IJNSB_IJlllEEESE_SZ_EEES2E_NS28_6thread17LinearCombinationISN_Li1EffLNS2F_9ScaleType4KindE0ELNS_15FloatRoundStyleE2ESN_EENS_4gemm15EpilogueDefaultEEEEEvvEEEEvNT_6ParamsE)
        /*0014*/ 	.word	0x00000000


	//----- nvinfo : EIATTR_MIN_STACK_SIZE
	.align		4
.L_14:
        /*0018*/ 	.byte	0x04, 0x12
        /*001a*/ 	.short	(.L_16 - .L_15)
	.align		4
.L_15:
        /*001c*/ 	.word	index@(_ZN7cutlass13device_kernelINS_4conv6kernel13ConvUniversalINS1_16ConvProblemShapeILNS1_8OperatorE1ELi2EEENS1_10collective14CollectiveConvINS1_46MainloopSm90TmaGmmaWarpSpecializedImplicitGemmILS5_1ELi18ELi2EN4cute5tupleIJNSA_1CILi2EEENSC_ILi1EEESE_EEENS1_36KernelImplicitTmaWarpSpecializedSm90ELi1EEENSB_IJNSC_ILi128EEENSC_ILi64EEENSB_IJNSC_ILi32EEEEEEEEENS_10bfloat16_tESN_NSA_8TiledMMAINSA_8MMA_AtomIJNSA_4SM904GMMA27MMA_64x64x16_F32BF16BF16_SSILNSR_5MajorE0ELST_1ELNSR_7ScaleInE1ELSU_1EEEEEENSA_6LayoutINSB_IJSE_SE_SE_EEENSB_IJNSC_ILi0EEESZ_SZ_EEEEENSB_IJNSA_10UnderscoreES12_S12_EEEEENS7_6detail26Sm90ImplicitGemmTileTraitsINSA_20SM90_TMA_LOAD_IM2COLENSA_14ComposedLayoutINSA_7SwizzleILi2ELi4ELi3EEENSA_18smem_ptr_flag_bitsILi16EEENSX_INSB_IJNSB_IJNSC_ILi8EEENSC_ILi16EEEEEENSB_IJSK_SE_EEENSB_IJSE_NSC_ILi18EEEEEEEEENSB_IJNSB_IJSK_NSC_ILi256EEEEEENSB_IJSE_SZ_EEENSB_IJSZ_NSC_ILi4096EEEEEEEEEEEEEvEENS16_INSA_23SM90_TMA_LOAD_MULTICASTENS18_INS19_ILi3ELi4ELi3EEES1C_NSX_INSB_IJNSB_IJSJ_SE_EEENSB_IJS1D_NSC_ILi4EEEEEES1I_EEENSB_IJS1M_NSB_IJSJ_NSC_ILi512EEEEEENSB_IJSZ_NSC_ILi2048EEEEEEEEEEEEEvEEEENS_8epilogue10collective6detail29Sm90TmaWarpSpecializedAdapterINS29_15DefaultEpilogueISN_NSB_IJNSB_IJlllEEESE_SZ_EEES2E_NS28_6thread17LinearCombinationISN_Li1EffLNS2F_9ScaleType4KindE0ELNS_15FloatRoundStyleE2ESN_EENS_4gemm15EpilogueDefaultEEEEEvvEEEEvNT_6ParamsE)
        /*0020*/ 	.word	0x00000000
.L_16:


//--------------------- .nv.compat                --------------------------
	.section	.nv.compat,"",@"SHT_CUDA_COMPAT_INFO"
	.align	4
        /*0000*/ 	.byte	0x02, 0x09, 0x01, 0x00, 0x02, 0x02, 0x04, 0x00, 0x02, 0x05, 0x05, 0x00, 0x03, 0x07, 0x01, 0x01
        /*0010*/ 	.byte	0x02, 0x03, 0x01, 0x00, 0x02, 0x06, 0x01, 0x00, 0x04, 0x0b, 0x08, 0x00, 0x00, 0x00, 0x00, 0x00
        /*0020*/ 	.byte	0x00, 0x00, 0x00, 0x00


//--------------------- .nv.info._ZN7cutlass13device_kernelINS_4conv6kernel13ConvUniversalINS1_16ConvProblemShapeILNS1_8OperatorE1ELi2EEENS1_10collective14CollectiveConvINS1_46MainloopSm90TmaGmmaWarpSpecializedImplicitGemmILS5_1ELi18ELi2EN4cute5tupleIJNSA_1CILi2EEENSC_ILi1EEESE_EEENS1_36KernelImplicitTmaWarpSpecializedSm90ELi1EEENSB_IJNSC_ILi128EEENSC_ILi64EEENSB_IJNSC_ILi32EEEEEEEEENS_10bfloat16_tESN_NSA_8TiledMMAINSA_8MMA_AtomIJNSA_4SM904GMMA27MMA_64x64x16_F32BF16BF16_SSILNSR_5MajorE0ELST_1ELNSR_7ScaleInE1ELSU_1EEEEEENSA_6LayoutINSB_IJSE_SE_SE_EEENSB_IJNSC_ILi0EEESZ_SZ_EEEEENSB_IJNSA_10UnderscoreES12_S12_EEEEENS7_6detail26Sm90ImplicitGemmTileTraitsINSA_20SM90_TMA_LOAD_IM2COLENSA_14ComposedLayoutINSA_7SwizzleILi2ELi4ELi3EEENSA_18smem_ptr_flag_bitsILi16EEENSX_INSB_IJNSB_IJNSC_ILi8EEENSC_ILi16EEEEEENSB_IJSK_SE_EEENSB_IJSE_NSC_ILi18EEEEEEEEENSB_IJNSB_IJSK_NSC_ILi256EEEEEENSB_IJSE_SZ_EEENSB_IJSZ_NSC_ILi4096EEEEEEEEEEEEEvEENS16_INSA_23SM90_TMA_LOAD_MULTICASTENS18_INS19_ILi3ELi4ELi3EEES1C_NSX_INSB_IJNSB_IJSJ_SE_EEENSB_IJS1D_NSC_ILi4EEEEEES1I_EEENSB_IJS1M_NSB_IJSJ_NSC_ILi512EEEEEENSB_IJSZ_NSC_ILi2048EEEEEEEEEEEEEvEEEENS_8epilogue10collective6detail29Sm90TmaWarpSpecializedAdapterINS29_15DefaultEpilogueISN_NSB_IJNSB_IJlllEEESE_SZ_EEES2E_NS28_6thread17LinearCombinationISN_Li1EffLNS2F_9ScaleType4KindE0ELNS_15FloatRoundStyleE2ESN_EENS_4gemm15EpilogueDefaultEEEEEvvEEEEvNT_6ParamsE --------------------------
	.section	.nv.info._ZN7cutlass13device_kernelINS_4conv6kernel13ConvUniversalINS1_16ConvProblemShapeILNS1_8OperatorE1ELi2EEENS1_10collective14CollectiveConvINS1_46MainloopSm90TmaGmmaWarpSpecializedImplicitGemmILS5_1ELi18ELi2EN4cute5tupleIJNSA_1CILi2EEENSC_ILi1EEESE_EEENS1_36KernelImplicitTmaWarpSpecializedSm90ELi1EEENSB_IJNSC_ILi128EEENSC_ILi64EEENSB_IJNSC_ILi32EEEEEEEEENS_10bfloat16_tESN_NSA_8TiledMMAINSA_8MMA_AtomIJNSA_4SM904GMMA27MMA_64x64x16_F32BF16BF16_SSILNSR_5MajorE0ELST_1ELNSR_7ScaleInE1ELSU_1EEEEEENSA_6LayoutINSB_IJSE_SE_SE_EEENSB_IJNSC_ILi0EEESZ_SZ_EEEEENSB_IJNSA_10UnderscoreES12_S12_EEEEENS7_6detail26Sm90ImplicitGemmTileTraitsINSA_20SM90_TMA_LOAD_IM2COLENSA_14ComposedLayoutINSA_7SwizzleILi2ELi4ELi3EEENSA_18smem_ptr_flag_bitsILi16EEENSX_INSB_IJNSB_IJNSC_ILi8EEENSC_ILi16EEEEEENSB_IJSK_SE_EEENSB_IJSE_NSC_ILi18EEEEEEEEENSB_IJNSB_IJSK_NSC_ILi256EEEEEENSB_IJSE_SZ_EEENSB_IJSZ_NSC_ILi4096EEEEEEEEEEEEEvEENS16_INSA_23SM90_TMA_LOAD_MULTICASTENS18_INS19_ILi3ELi4ELi3EEES1C_NSX_INSB_IJNSB_IJSJ_SE_EEENSB_IJS1D_NSC_ILi4EEEEEES1I_EEENSB_IJS1M_NSB_IJSJ_NSC_ILi512EEEEEENSB_IJSZ_NSC_ILi2048EEEEEEEEEEEEEvEEEENS_8epilogue10collective6detail29Sm90TmaWarpSpecializedAdapterINS29_15DefaultEpilogueISN_NSB_IJNSB_IJlllEEESE_SZ_EEES2E_NS28_6thread17LinearCombinationISN_Li1EffLNS2F_9ScaleType4KindE0ELNS_15FloatRoundStyleE2ESN_EENS_4gemm15EpilogueDefaultEEEEEvvEEEEvNT_6ParamsE,"",@"SHT_CUDA_INFO"
	.sectionflags	@""
	.align	4


	//----- nvinfo : EIATTR_CUDA_API_VERSION
	.align		4
        /*0000*/ 	.byte	0x04, 0x37
        /*0002*/ 	.short	(.L_18 - .L_17)
.L_17:
        /*0004*/ 	.word	0x00000082


	//----- nvinfo : EIATTR_KPARAM_INFO
	.align		4
.L_18:
        /*0008*/ 	.byte	0x04, 0x17
        /*000a*/ 	.short	(.L_20 - .L_19)
.L_19:
        /*000c*/ 	.word	0x00000000
        /*0010*/ 	.short	0x0000
        /*0012*/ 	.short	0x0070
        /*0014*/ 	.byte	0x00, 0xf0, 0x01, 0x0e


	//----- nvinfo : EIATTR_SPARSE_MMA_MASK
	.align		4
.L_20:
        /*0018*/ 	.byte	0x03, 0x50
        /*001a*/ 	.short	0x0000


	//----- nvinfo : EIATTR_MAXREG_COUNT
	.align		4
        /*001c*/ 	.byte	0x03, 0x1b
        /*001e*/ 	.short	0x00ff


	//----- nvinfo : EIATTR_NUM_BARRIERS
	.align		4
        /*0020*/ 	.byte	0x02, 0x4c
        /*0022*/ 	.byte	0x01
	.zero		1


	//----- nvinfo : EIATTR_MERCURY_ISA_VERSION
	.align		4
        /*0024*/ 	.byte	0x03, 0x5f
        /*0026*/ 	.short	0x0101


	//----- nvinfo : EIATTR_COOP_GROUP_MASK_REGIDS
	.align		4
        /*0028*/ 	.byte	0x04, 0x29
        /*002a*/ 	.short	(.L_22 - .L_21)


	//   ....[0]....
.L_21:
        /*002c*/ 	.word	0xffffffff


	//   ....[1]....
        /*0030*/ 	.word	0xffffffff


	//   ....[2]....
        /*0034*/ 	.word	0xffffffff


	//   ....[3]....
        /*0038*/ 	.word	0xffffffff


	//----- nvinfo : EIATTR_COOP_GROUP_INSTR_OFFSETS
	.align		4
.L_22:
        /*003c*/ 	.byte	0x04, 0x28
        /*003e*/ 	.short	(.L_24 - .L_23)


	//   ....[0]....
.L_23:
        /*0040*/ 	.word	0x00000070


	//   ....[1]....
        /*0044*/ 	.word	0x00000080


	//   ....[2]....
        /*0048*/ 	.word	0x00000140


	//   ....[3]....
        /*004c*/ 	.word	0x00000890


	//----- nvinfo : EIATTR_MBARRIER_INSTR_OFFSETS
	.align		4
.L_24:
        /*0050*/ 	.byte	0x04, 0x39
        /*0052*/ 	.short	(.L_26 - .L_25)


	//   ....[0]....
.L_25:
        /*0054*/ 	.word	0x00000310
        /*0058*/ 	.word	0x000000ff
        /*005c*/ 	.word	0x00036000
        /*0060*/ 	.short	0x0100
        /*0062*/ 	.byte	0x08
	.zero		1


	//   ....[1]....
        /*0064*/ 	.word	0x00000320
        /*0068*/ 	.word	0x000000ff
        /*006c*/ 	.word	0x00036090
        /*0070*/ 	.short	0x0100
        /*0072*/ 	.byte	0x08
	.zero		1


	//   ....[2]....
        /*0074*/ 	.word	0x00000330
        /*0078*/ 	.word	0x000000ff
        /*007c*/ 	.word	0x00036008
        /*0080*/ 	.short	0x0100
        /*0082*/ 	.byte	0x08
	.zero		1


	//   ....[3]....
        /*0084*/ 	.word	0x00000340
        /*0088*/ 	.word	0x000000ff
        /*008c*/ 	.word	0x00036098
        /*0090*/ 	.short	0x0100
        /*0092*/ 	.byte	0x08
	.zero		1


	//   ....[4]....
        /*0094*/ 	.word	0x00000350
        /*0098*/ 	.word	0x000000ff
        /*009c*/ 	.word	0x00036010
        /*00a0*/ 	.short	0x0100
        /*00a2*/ 	.byte	0x08
	.zero		1


	//   ....[5]....
        /*00a4*/ 	.word	0x00000360
        /*00a8*/ 	.word	0x000000ff
        /*00ac*/ 	.word	0x000360a0
        /*00b0*/ 	.short	0x0100
        /*00b2*/ 	.byte	0x08
	.zero		1


	//   ....[6]....
        /*00b4*/ 	.word	0x00000370
        /*00b8*/ 	.word	0x000000ff
        /*00bc*/ 	.word	0x00036018
        /*00c0*/ 	.short	0x0100
        /*00c2*/ 	.byte	0x08
	.zero		1


	//   ....[7]....
        /*00c4*/ 	.word	0x00000380
        /*00c8*/ 	.word	0x000000ff
        /*00cc*/ 	.word	0x000360a8
        /*00d0*/ 	.short	0x0100
        /*00d2*/ 	.byte	0x08
	.zero		1


	//   ....[8]....
        /*00d4*/ 	.word	0x00000390
        /*00d8*/ 	.word	0x000000ff
        /*00dc*/ 	.word	0x00036020
        /*00e0*/ 	.short	0x0100
        /*00e2*/ 	.byte	0x08
	.zero		1


	//   ....[9]....
        /*00e4*/ 	.word	0x000003a0
        /*00e8*/ 	.word	0x000000ff
        /*00ec*/ 	.word	0x000360b0
        /*00f0*/ 	.short	0x0100
        /*00f2*/ 	.byte	0x08
	.zero		1


	//   ....[10]....
        /*00f4*/ 	.word	0x000003b0
        /*00f8*/ 	.word	0x000000ff
        /*00fc*/ 	.word	0x00036028
        /*0100*/ 	.short	0x0100
        /*0102*/ 	.byte	0x08
	.zero		1


	//   ....[11]....
        /*0104*/ 	.word	0x000003c0
        /*0108*/ 	.word	0x000000ff
        /*010c*/ 	.word	0x000360b8
        /*0110*/ 	.short	0x0100
        /*0112*/ 	.byte	0x08
	.zero		1


	//   ....[12]....
        /*0114*/ 	.word	0x000003d0
        /*0118*/ 	.word	0x000000ff
        /*011c*/ 	.word	0x00036030
        /*0120*/ 	.short	0x0100
        /*0122*/ 	.byte	0x08
	.zero		1


	//   ....[13]....
        /*0124*/ 	.word	0x000003e0
        /*0128*/ 	.word	0x000000ff
        /*012c*/ 	.word	0x000360c0
        /*0130*/ 	.short	0x0100
        /*0132*/ 	.byte	0x08
	.zero		1


	//   ....[14]....
        /*0134*/ 	.word	0x000003f0
        /*0138*/ 	.word	0x000000ff
        /*013c*/ 	.word	0x00036038
        /*0140*/ 	.short	0x0100
        /*0142*/ 	.byte	0x08
	.zero		1


	//   ....[15]....
        /*0144*/ 	.word	0x00000400
        /*0148*/ 	.word	0x000000ff
        /*014c*/ 	.word	0x000360c8
        /*0150*/ 	.short	0x0100
        /*0152*/ 	.byte	0x08
	.zero		1


	//   ....[16]....
        /*0154*/ 	.word	0x00000410
        /*0158*/ 	.word	0x000000ff
        /*015c*/ 	.word	0x00036040
        /*0160*/ 	.short	0x0100
        /*0162*/ 	.byte	0x08
	.zero		1


	//   ....[17]....
        /*0164*/ 	.word	0x00000420
        /*0168*/ 	.word	0x000000ff
        /*016c*/ 	.word	0x000360d0
        /*0170*/ 	.short	0x0100
        /*0172*/ 	.byte	0x08
	.zero		1


	//   ....[18]....
        /*0174*/ 	.word	0x00000430
        /*0178*/ 	.word	0x000000ff
        /*017c*/ 	.word	0x00036048
        /*0180*/ 	.short	0x0100
        /*0182*/ 	.byte	0x08
	.zero		1


	//   ....[19]....
        /*0184*/ 	.word	0x00000440
        /*0188*/ 	.word	0x000000ff
        /*018c*/ 	.word	0x000360d8
        /*0190*/ 	.short	0x0100
        /*0192*/ 	.byte	0x08
	.zero		1


	//   ....[20]....
        /*0194*/ 	.word	0x00000450
        /*0198*/ 	.word	0x000000ff
        /*019c*/ 	.word	0x00036050
        /*01a0*/ 	.short	0x0100
        /*01a2*/ 	.byte	0x08
	.zero		1


	//   ....[21]....
        /*01a4*/ 	.word	0x00000460
        /*01a8*/ 	.word	0x000000ff
        /*01ac*/ 	.word	0x000360e0
        /*01b0*/ 	.short	0x0100
        /*01b2*/ 	.byte	0x08
	.zero		1


	//   ....[22]....
        /*01b4*/ 	.word	0x00000470
        /*01b8*/ 	.word	0x000000ff
        /*01bc*/ 	.word	0x00036058
        /*01c0*/ 	.short	0x0100
        /*01c2*/ 	.byte	0x08
	.zero		1


	//   ....[23]....
        /*01c4*/ 	.word	0x00000480
        /*01c8*/ 	.word	0x000000ff
        /*01cc*/ 	.word	0x000360e8
        /*01d0*/ 	.short	0x0100
        /*01d2*/ 	.byte	0x08
	.zero		1


	//   ....[24]....
        /*01d4*/ 	.word	0x00000490
        /*01d8*/ 	.word	0x000000ff
        /*01dc*/ 	.word	0x00036060
        /*01e0*/ 	.short	0x0100
        /*01e2*/ 	.byte	0x08
	.zero		1


	//   ....[25]....
        /*01e4*/ 	.word	0x000004a0
        /*01e8*/ 	.word	0x000000ff
        /*01ec*/ 	.word	0x000360f0
        /*01f0*/ 	.short	0x0100
        /*01f2*/ 	.byte	0x08
	.zero		1


	//   ....[26]....
        /*01f4*/ 	.word	0x000004b0
        /*01f8*/ 	.word	0x000000ff
        /*01fc*/ 	.word	0x00036068
        /*0200*/ 	.short	0x0100
        /*0202*/ 	.byte	0x08
	.zero		1


	//   ....[27]....
        /*0204*/ 	.word	0x000004c0
        /*0208*/ 	.word	0x000000ff
        /*020c*/ 	.word	0x000360f8
        /*0210*/ 	.short	0x0100
        /*0212*/ 	.byte	0x08
	.zero		1


	//   ....[28]....
        /*0214*/ 	.word	0x000004d0
        /*0218*/ 	.word	0x000000ff
        /*021c*/ 	.word	0x00036070
        /*0220*/ 	.short	0x0100
        /*0222*/ 	.byte	0x08
	.zero		1


	//   ....[29]....
        /*0224*/ 	.word	0x000004e0
        /*0228*/ 	.word	0x000000ff
        /*022c*/ 	.word	0x00036100
        /*0230*/ 	.short	0x0100
        /*0232*/ 	.byte	0x08
	.zero		1


	//   ....[30]....
        /*0234*/ 	.word	0x000004f0
        /*0238*/ 	.word	0x000000ff
        /*023c*/ 	.word	0x00036078
        /*0240*/ 	.short	0x0100
        /*0242*/ 	.byte	0x08
	.zero		1


	//   ....[31]....
        /*0244*/ 	.word	0x00000500
        /*0248*/ 	.word	0x000000ff
        /*024c*/ 	.word	0x00036108
        /*0250*/ 	.short	0x0100
        /*0252*/ 	.byte	0x08
	.zero		1


	//   ....[32]....
        /*0254*/ 	.word	0x00000510
        /*0258*/ 	.word	0x000000ff
        /*025c*/ 	.word	0x00036080
        /*0260*/ 	.short	0x0100
        /*0262*/ 	.byte	0x08
	.zero		1


	//   ....[33]....
        /*0264*/ 	.word	0x00000520
        /*0268*/ 	.word	0x000000ff
        /*026c*/ 	.word	0x00036110
        /*0270*/ 	.short	0x0100
        /*0272*/ 	.byte	0x08
	.zero		1


	//   ....[34]....
        /*0274*/ 	.word	0x00000530
        /*0278*/ 	.word	0x000000ff
        /*027c*/ 	.word	0x00036088
        /*0280*/ 	.short	0x0100
        /*0282*/ 	.byte	0x08
	.zero		1


	//   ....[35]....
        /*0284*/ 	.word	0x00000540
        /*0288*/ 	.word	0x000000ff
        /*028c*/ 	.word	0x00036118
        /*0290*/ 	.short	0x0100
        /*0292*/ 	.byte	0x08
	.zero		1


	//   ....[36]....
        /*0294*/ 	.word	0x00000ee0
        /*0298*/ 	.word	0x00000007
        /*029c*/ 	.word	0x00036000
        /*02a0*/ 	.short	0x010a
        /*02a2*/ 	.byte	0x3f
	.zero		1


	//   ....[37]....
        /*02a4*/ 	.word	0x00001240
        /*02a8*/ 	.word	0x00000009
        /*02ac*/ 	.word	0x00036000
        /*02b0*/ 	.short	0x010a
        /*02b2*/ 	.byte	0x3f
	.zero		1


	//   ....[38]....
        /*02b4*/ 	.word	0x00001440
        /*02b8*/ 	.word	0x00000009
        /*02bc*/ 	.word	0x00000000
        /*02c0*/ 	.short	0x0101
        /*02c2*/ 	.byte	0x3f
	.zero		1


	//   ....[39]....
        /*02c4*/ 	.word	0x00001670
        /*02c8*/ 	.word	0x00000003
        /*02cc*/ 	.word	0x00000000
        /*02d0*/ 	.short	0x0101
        /*02d2*/ 	.byte	0x3f
	.zero		1


	//   ....[40]....
        /*02d4*/ 	.word	0x00006460
        /*02d8*/ 	.word	0x0000000e
        /*02dc*/ 	.word	0x00036090
        /*02e0*/ 	.short	0x010a
        /*02e2*/ 	.byte	0x3f
	.zero		1


	//   ....[41]....
        /*02e4*/ 	.word	0x00006b40
        /*02e8*/ 	.word	0x00000002
        /*02ec*/ 	.word	0x00000000
        /*02f0*/ 	.short	0x010a
        /*02f2*/ 	.byte	0x3f
	.zero		1


	//   ....[42]....
        /*02f4*/ 	.word	0x00006bf0
        /*02f8*/ 	.word	0x00000002
        /*02fc*/ 	.word	0x00000000
        /*0300*/ 	.short	0x010a
        /*0302*/ 	.byte	0x3f
	.zero		1


	//   ....[43]....
        /*0304*/ 	.word	0x00006ca0
        /*0308*/ 	.word	0x00000002
        /*030c*/ 	.word	0x00000000
        /*0310*/ 	.short	0x010a
        /*0312*/ 	.byte	0x3f
	.zero		1


	//   ....[44]....
        /*0314*/ 	.word	0x00006d50
        /*0318*/ 	.word	0x00000002
        /*031c*/ 	.word	0x00000000
        /*0320*/ 	.short	0x010a
        /*0322*/ 	.byte	0x3f
	.zero		1


	//   ....[45]....
        /*0324*/ 	.word	0x00006e00
        /*0328*/ 	.word	0x00000002
        /*032c*/ 	.word	0x00000000
        /*0330*/ 	.short	0x010a
        /*0332*/ 	.byte	0x3f
	.zero		1


	//   ....[46]....
        /*0334*/ 	.word	0x00006eb0
        /*0338*/ 	.word	0x00000002
        /*033c*/ 	.word	0x00000000
        /*0340*/ 	.short	0x010a
        /*0342*/ 	.byte	0x3f
	.zero		1


	//   ....[47]....
        /*0344*/ 	.word	0x00006f60
        /*0348*/ 	.word	0x00000002
        /*034c*/ 	.word	0x00000000
        /*0350*/ 	.short	0x010a
        /*0352*/ 	.byte	0x3f
	.zero		1


	//   ....[48]....
        /*0354*/ 	.word	0x00007010
        /*0358*/ 	.word	0x00000002
        /*035c*/ 	.word	0x00000000
        /*0360*/ 	.short	0x010a
        /*0362*/ 	.byte	0x3f
	.zero		1


	//   ....[49]....
        /*0364*/ 	.word	0x000070c0
        /*0368*/ 	.word	0x00000002
        /*036c*/ 	.word	0x00000000
        /*0370*/ 	.short	0x010a
        /*0372*/ 	.byte	0x3f
	.zero		1


	//   ....[50]....
        /*0374*/ 	.word	0x00007170
        /*0378*/ 	.word	0x00000002
        /*037c*/ 	.word	0x00000000
        /*0380*/ 	.short	0x010a
        /*0382*/ 	.byte	0x3f
	.zero		1


	//   ....[51]....
        /*0384*/ 	.word	0x00007220
        /*0388*/ 	.word	0x00000002
        /*038c*/ 	.word	0x00000000
        /*0390*/ 	.short	0x010a
        /*0392*/ 	.byte	0x3f
	.zero		1


	//   ....[52]....
        /*0394*/ 	.word	0x000072d0
        /*0398*/ 	.word	0x00000002
        /*039c*/ 	.word	0x00000000
        /*03a0*/ 	.short	0x010a
        /*03a2*/ 	.byte	0x3f
	.zero		1


	//   ....[53]....
        /*03a4*/ 	.word	0x00007380
        /*03a8*/ 	.word	0x00000002
        /*03ac*/ 	.word	0x00000000
        /*03b0*/ 	.short	0x010a
        /*03b2*/ 	.byte	0x3f
	.zero		1


	//   ....[54]....
        /*03b4*/ 	.word	0x00007430
        /*03b8*/ 	.word	0x00000002
        /*03bc*/ 	.word	0x00000000
        /*03c0*/ 	.short	0x010a
        /*03c2*/ 	.byte	0x3f
	.zero		1


	//   ....[55]....
        /*03c4*/ 	.word	0x000074e0
        /*03c8*/ 	.word	0x00000002
        /*03cc*/ 	.word	0x00000000
        /*03d0*/ 	.short	0x010a
        /*03d2*/ 	.byte	0x3f
	.zero		1


	//   ....[56]....
        /*03d4*/ 	.word	0x00007590
        /*03d8*/ 	.word	0x00000002
        /*03dc*/ 	.word	0x00000000
        /*03e0*/ 	.short	0x010a
        /*03e2*/ 	.byte	0x3f
	.zero		1


	//   ....[57]....
        /*03e4*/ 	.word	0x00007640
        /*03e8*/ 	.word	0x00000002
        /*03ec*/ 	.word	0x00000000
        /*03f0*/ 	.short	0x010a
        /*03f2*/ 	.byte	0x3f
	.zero		1


	//   ....[58]....
        /*03f4*/ 	.word	0x000076f0
        /*03f8*/ 	.word	0x00000005
        /*03fc*/ 	.word	0x00000000
        /*0400*/ 	.short	0x010a
        /*0402*/ 	.byte	0x3f
	.zero		1


	//----- nvinfo : EIATTR_NUM_MBARRIERS
	.align		4
.L_26:
        /*0404*/ 	.byte	0x03, 0x38
        /*0406*/ 	.short	0x0024


	//----- nvinfo : EIATTR_EXIT_INSTR_OFFSETS
	.align		4
        /*0408*/ 	.byte	0x04, 0x1c
        /*040a*/ 	.short	(.L_28 - .L_27)


	//   ....[0]....
.L_27:
        /*040c*/ 	.word	0x00000c10


	//   ....[1]....
        /*0410*/ 	.word	0x000017d0


	//   ....[2]....
        /*0414*/ 	.word	0x00004ba0


	//   ....[3]....
        /*0418*/ 	.word	0x00004bd0


	//   ....[4]....
        /*041c*/ 	.word	0x00006230


	//   ....[5]....
        /*0420*/ 	.word	0x00006260


	//   ....[6]....
        /*0424*/ 	.word	0x00006280


	//   ....[7]....
        /*0428*/ 	.word	0x00006a30


	//   ....[8]....
        /*042c*/ 	.word	0x00007720


	//----- nvinfo : EIATTR_MAX_THREADS
	.align		4
.L_28:
        /*0430*/ 	.byte	0x04, 0x05
        /*0432*/ 	.short	(.L_30 - .L_29)
.L_29:
        /*0434*/ 	.word	0x00000100
        /*0438*/ 	.word	0x00000001
        /*043c*/ 	.word	0x00000001


	//----- nvinfo : EIATTR_CRS_STACK_SIZE
	.align		4
.L_30:
        /*0440*/ 	.byte	0x04, 0x1e
        /*0442*/ 	.short	(.L_32 - .L_31)
.L_31:
        /*0444*/ 	.word	0x00000000


	//----- nvinfo : EIATTR_CBANK_PARAM_SIZE
	.align		4
.L_32:
        /*0448*/ 	.byte	0x03, 0x19
        /*044a*/ 	.short	0x03f0


	//----- nvinfo : EIATTR_PARAM_CBANK
	.align		4
        /*044c*/ 	.byte	0x04, 0x0a
        /*044e*/ 	.short	(.L_34 - .L_33)
	.align		4
.L_33:
        /*0450*/ 	.word	index@(.nv.constant0._ZN7cutlass13device_kernelINS_4conv6kernel13ConvUniversalINS1_16ConvProblemShapeILNS1_8OperatorE1ELi2EEENS1_10collective14CollectiveConvINS1_46MainloopSm90TmaGmmaWarpSpecializedImplicitGemmILS5_1ELi18ELi2EN4cute5tupleIJNSA_1CILi2EEENSC_ILi1EEESE_EEENS1_36KernelImplicitTmaWarpSpecializedSm90ELi1EEENSB_IJNSC_ILi128EEENSC_ILi64EEENSB_IJNSC_ILi32EEEEEEEEENS_10bfloat16_tESN_NSA_8TiledMMAINSA_8MMA_AtomIJNSA_4SM904GMMA27MMA_64x64x16_F32BF16BF16_SSILNSR_5MajorE0ELST_1ELNSR_7ScaleInE1ELSU_1EEEEEENSA_6LayoutINSB_IJSE_SE_SE_EEENSB_IJNSC_ILi0EEESZ_SZ_EEEEENSB_IJNSA_10UnderscoreES12_S12_EEEEENS7_6detail26Sm90ImplicitGemmTileTraitsINSA_20SM90_TMA_LOAD_IM2COLENSA_14ComposedLayoutINSA_7SwizzleILi2ELi4ELi3EEENSA_18smem_ptr_flag_bitsILi16EEENSX_INSB_IJNSB_IJNSC_ILi8EEENSC_ILi16EEEEEENSB_IJSK_SE_EEENSB_IJSE_NSC_ILi18EEEEEEEEENSB_IJNSB_IJSK_NSC_ILi256EEEEEENSB_IJSE_SZ_EEENSB_IJSZ_NSC_ILi4096EEEEEEEEEEEEEvEENS16_INSA_23SM90_TMA_LOAD_MULTICASTENS18_INS19_ILi3ELi4ELi3EEES1C_NSX_INSB_IJNSB_IJSJ_SE_EEENSB_IJS1D_NSC_ILi4EEEEEES1I_EEENSB_IJS1M_NSB_IJSJ_NSC_ILi512EEEEEENSB_IJSZ_NSC_ILi2048EEEEEEEEEEEEEvEEEENS_8epilogue10collective6detail29Sm90TmaWarpSpecializedAdapterINS29_15DefaultEpilogueISN_NSB_IJNSB_IJlllEEESE_SZ_EEES2E_NS28_6thread17LinearCombinationISN_Li1EffLNS2F_9ScaleType4KindE0ELNS_15FloatRoundStyleE2ESN_EENS_4gemm15EpilogueDefaultEEEEEvvEEEEvNT_6ParamsE)
        /*0454*/ 	.short	0x0210
        /*0456*/ 	.short	0x03f0


	//----- nvinfo : EIATTR_SW_WAR
	.align		4
.L_34:
        /*0458*/ 	.byte	0x04, 0x36
        /*045a*/ 	.short	(.L_36 - .L_35)
.L_35:
        /*045c*/ 	.word	0x00000008
.L_36:


//--------------------- .nv.callgraph             --------------------------
	.section	.nv.callgraph,"",@"SHT_CUDA_CALLGRAPH"
	.align	4
	.sectionentsize	8
	.align		4
        /*0000*/ 	.word	0x00000000
	.align		4
        /*0004*/ 	.word	0xffffffff
	.align		4
        /*0008*/ 	.word	0x00000000
	.align		4
        /*000c*/ 	.word	0xfffffffe
	.align		4
        /*0010*/ 	.word	0x00000000
	.align		4
        /*0014*/ 	.word	0xfffffffd
	.align		4
        /*0018*/ 	.word	0x00000000
	.align		4
        /*001c*/ 	.word	0xfffffffc


//--------------------- .nv.constant4             --------------------------
	.section	.nv.constant4,"a",@progbits
	.align	8
	.align		8
.nv.constant4:
        /*0000*/ 	.dword	_ZN39_INTERNAL_781bc825_4_k_cu_4fc06179_29634cuda3std3__45__cpo5beginE
	.align		8
        /*0008*/ 	.dword	_ZN39_INTERNAL_781bc825_4_k_cu_4fc06179_29634cuda3std3__45__cpo3endE
	.align		8
        /*0010*/ 	.dword	_ZN39_INTERNAL_781bc825_4_k_cu_4fc06179_29634cuda3std3__45__cpo6cbeginE
	.align		8
        /*0018*/ 	.dword	_ZN39_INTERNAL_781bc825_4_k_cu_4fc06179_29634cuda3std3__45__cpo4cendE
	.align		8
        /*0020*/ 	.dword	_ZN39_INTERNAL_781bc825_4_k_cu_4fc06179_29634cuda3std3__441_GLOBAL__N__781bc825_4_k_cu_4fc06179_29636ignoreE
	.align		8
        /*0028*/ 	.dword	_ZN39_INTERNAL_781bc825_4_k_cu_4fc06179_29634cuda3std3__419piecewise_constructE
	.align		8
        /*0030*/ 	.dword	_ZN39_INTERNAL_781bc825_4_k_cu_4fc06179_29634cuda3std3__48in_placeE
	.align		8
        /*0038*/ 	.dword	_ZN39_INTERNAL_781bc825_4_k_cu_4fc06179_29634cuda3std6ranges3__45__cpo4swapE
	.align		8
        /*0040*/ 	.dword	_ZN39_INTERNAL_781bc825_4_k_cu_4fc06179_29634cuda3std6ranges3__45__cpo9iter_moveE
	.align		8
        /*0048*/ 	.dword	_ZN39_INTERNAL_781bc825_4_k_cu_4fc06179_29634cute7productE
	.align		8
        /*0050*/ 	.dword	_ZN39_INTERNAL_781bc825_4_k_cu_4fc06179_29634cute1_E


//--------------------- .text._ZN7cutlass13device_kernelINS_4conv6kernel13ConvUniversalINS1_16ConvProblemShapeILNS1_8OperatorE1ELi2EEENS1_10collective14CollectiveConvINS1_46MainloopSm90TmaGmmaWarpSpecializedImplicitGemmILS5_1ELi18ELi2EN4cute5tupleIJNSA_1CILi2EEENSC_ILi1EEESE_EEENS1_36KernelImplicitTmaWarpSpecializedSm90ELi1EEENSB_IJNSC_ILi128EEENSC_ILi64EEENSB_IJNSC_ILi32EEEEEEEEENS_10bfloat16_tESN_NSA_8TiledMMAINSA_8MMA_AtomIJNSA_4SM904GMMA27MMA_64x64x16_F32BF16BF16_SSILNSR_5MajorE0ELST_1ELNSR_7ScaleInE1ELSU_1EEEEEENSA_6LayoutINSB_IJSE_SE_SE_EEENSB_IJNSC_ILi0EEESZ_SZ_EEEEENSB_IJNSA_10UnderscoreES12_S12_EEEEENS7_6detail26Sm90ImplicitGemmTileTraitsINSA_20SM90_TMA_LOAD_IM2COLENSA_14ComposedLayoutINSA_7SwizzleILi2ELi4ELi3EEENSA_18smem_ptr_flag_bitsILi16EEENSX_INSB_IJNSB_IJNSC_ILi8EEENSC_ILi16EEEEEENSB_IJSK_SE_EEENSB_IJSE_NSC_ILi18EEEEEEEEENSB_IJNSB_IJSK_NSC_ILi256EEEEEENSB_IJSE_SZ_EEENSB_IJSZ_NSC_ILi4096EEEEEEEEEEEEEvEENS16_INSA_23SM90_TMA_LOAD_MULTICASTENS18_INS19_ILi3ELi4ELi3EEES1C_NSX_INSB_IJNSB_IJSJ_SE_EEENSB_IJS1D_NSC_ILi4EEEEEES1I_EEENSB_IJS1M_NSB_IJSJ_NSC_ILi512EEEEEENSB_IJSZ_NSC_ILi2048EEEEEEEEEEEEEvEEEENS_8epilogue10collective6detail29Sm90TmaWarpSpecializedAdapterINS29_15DefaultEpilogueISN_NSB_IJNSB_IJlllEEESE_SZ_EEES2E_NS28_6thread17LinearCombinationISN_Li1EffLNS2F_9ScaleType4KindE0ELNS_15FloatRoundStyleE2ESN_EENS_4gemm15EpilogueDefaultEEEEEvvEEEEvNT_6ParamsE --------------------------
	.section	.text._ZN7cutlass13device_kernelINS_4conv6kernel13ConvUniversalINS1_16ConvProblemShapeILNS1_8OperatorE1ELi2EEENS1_10collective14CollectiveConvINS1_46MainloopSm90TmaGmmaWarpSpecializedImplicitGemmILS5_1ELi18ELi2EN4cute5tupleIJNSA_1CILi2EEENSC_ILi1EEESE_EEENS1_36KernelImplicitTmaWarpSpecializedSm90ELi1EEENSB_IJNSC_ILi128EEENSC_ILi64EEENSB_IJNSC_ILi32EEEEEEEEENS_10bfloat16_tESN_NSA_8TiledMMAINSA_8MMA_AtomIJNSA_4SM904GMMA27MMA_64x64x16_F32BF16BF16_SSILNSR_5MajorE0ELST_1ELNSR_7ScaleInE1ELSU_1EEEEEENSA_6LayoutINSB_IJSE_SE_SE_EEENSB_IJNSC_ILi0EEESZ_SZ_EEEEENSB_IJNSA_10UnderscoreES12_S12_EEEEENS7_6detail26Sm90ImplicitGemmTileTraitsINSA_20SM90_TMA_LOAD_IM2COLENSA_14ComposedLayoutINSA_7SwizzleILi2ELi4ELi3EEENSA_18smem_ptr_flag_bitsILi16EEENSX_INSB_IJNSB_IJNSC_ILi8EEENSC_ILi16EEEEEENSB_IJSK_SE_EEENSB_IJSE_NSC_ILi18EEEEEEEEENSB_IJNSB_IJSK_NSC_ILi256EEEEEENSB_IJSE_SZ_EEENSB_IJSZ_NSC_ILi4096EEEEEEEEEEEEEvEENS16_INSA_23SM90_TMA_LOAD_MULTICASTENS18_INS19_ILi3ELi4ELi3EEES1C_NSX_INSB_IJNSB_IJSJ_SE_EEENSB_IJS1D_NSC_ILi4EEEEEES1I_EEENSB_IJS1M_NSB_IJSJ_NSC_ILi512EEEEEENSB_IJSZ_NSC_ILi2048EEEEEEEEEEEEEvEEEENS_8epilogue10collective6detail29Sm90TmaWarpSpecializedAdapterINS29_15DefaultEpilogueISN_NSB_IJNSB_IJlllEEESE_SZ_EEES2E_NS28_6thread17LinearCombinationISN_Li1EffLNS2F_9ScaleType4KindE0ELNS_15FloatRoundStyleE2ESN_EENS_4gemm15EpilogueDefaultEEEEEvvEEEEvNT_6ParamsE,"ax",@progbits
	.align	128
.text._ZN7cutlass13device_kernelINS_4conv6kernel13ConvUniversalINS1_16ConvProblemShapeILNS1_8OperatorE1ELi2EEENS1_10collective14CollectiveConvINS1_46MainloopSm90TmaGmmaWarpSpecializedImplicitGemmILS5_1ELi18ELi2EN4cute5tupleIJNSA_1CILi2EEENSC_ILi1EEESE_EEENS1_36KernelImplicitTmaWarpSpecializedSm90ELi1EEENSB_IJNSC_ILi128EEENSC_ILi64EEENSB_IJNSC_ILi32EEEEEEEEENS_10bfloat16_tESN_NSA_8TiledMMAINSA_8MMA_AtomIJNSA_4SM904GMMA27MMA_64x64x16_F32BF16BF16_SSILNSR_5MajorE0ELST_1ELNSR_7ScaleInE1ELSU_1EEEEEENSA_6LayoutINSB_IJSE_SE_SE_EEENSB_IJNSC_ILi0EEESZ_SZ_EEEEENSB_IJNSA_10UnderscoreES12_S12_EEEEENS7_6detail26Sm90ImplicitGemmTileTraitsINSA_20SM90_TMA_LOAD_IM2COLENSA_14ComposedLayoutINSA_7SwizzleILi2ELi4ELi3EEENSA_18smem_ptr_flag_bitsILi16EEENSX_INSB_IJNSB_IJNSC_ILi8EEENSC_ILi16EEEEEENSB_IJSK_SE_EEENSB_IJSE_NSC_ILi18EEEEEEEEENSB_IJNSB_IJSK_NSC_ILi256EEEEEENSB_IJSE_SZ_EEENSB_IJSZ_NSC_ILi4096EEEEEEEEEEEEEvEENS16_INSA_23SM90_TMA_LOAD_MULTICASTENS18_INS19_ILi3ELi4ELi3EEES1C_NSX_INSB_IJNSB_IJSJ_SE_EEENSB_IJS1D_NSC_ILi4EEEEEES1I_EEENSB_IJS1M_NSB_IJSJ_NSC_ILi512EEEEEENSB_IJSZ_NSC_ILi2048EEEEEEEEEEEEEvEEEENS_8epilogue10collective6detail29Sm90TmaWarpSpecializedAdapterINS29_15DefaultEpilogueISN_NSB_IJNSB_IJlllEEESE_SZ_EEES2E_NS28_6thread17LinearCombinationISN_Li1EffLNS2F_9ScaleType4KindE0ELNS_15FloatRoundStyleE2ESN_EENS_4gemm15EpilogueDefaultEEEEEvvEEEEvNT_6ParamsE:
        .type           _ZN7cutlass13device_kernelINS_4conv6kernel13ConvUniversalINS1_16ConvProblemShapeILNS1_8OperatorE1ELi2EEENS1_10collective14CollectiveConvINS1_46MainloopSm90TmaGmmaWarpSpecializedImplicitGemmILS5_1ELi18ELi2EN4cute5tupleIJNSA_1CILi2EEENSC_ILi1EEESE_EEENS1_36KernelImplicitTmaWarpSpecializedSm90ELi1EEENSB_IJNSC_ILi128EEENSC_ILi64EEENSB_IJNSC_ILi32EEEEEEEEENS_10bfloat16_tESN_NSA_8TiledMMAINSA_8MMA_AtomIJNSA_4SM904GMMA27MMA_64x64x16_F32BF16BF16_SSILNSR_5MajorE0ELST_1ELNSR_7ScaleInE1ELSU_1EEEEEENSA_6LayoutINSB_IJSE_SE_SE_EEENSB_IJNSC_ILi0EEESZ_SZ_EEEEENSB_IJNSA_10UnderscoreES12_S12_EEEEENS7_6detail26Sm90ImplicitGemmTileTraitsINSA_20SM90_TMA_LOAD_IM2COLENSA_14ComposedLayoutINSA_7SwizzleILi2ELi4ELi3EEENSA_18smem_ptr_flag_bitsILi16EEENSX_INSB_IJNSB_IJNSC_ILi8EEENSC_ILi16EEEEEENSB_IJSK_SE_EEENSB_IJSE_NSC_ILi18EEEEEEEEENSB_IJNSB_IJSK_NSC_ILi256EEEEEENSB_IJSE_SZ_EEENSB_IJSZ_NSC_ILi4096EEEEEEEEEEEEEvEENS16_INSA_23SM90_TMA_LOAD_MULTICASTENS18_INS19_ILi3ELi4ELi3EEES1C_NSX_INSB_IJNSB_IJSJ_SE_EEENSB_IJS1D_NSC_ILi4EEEEEES1I_EEENSB_IJS1M_NSB_IJSJ_NSC_ILi512EEEEEENSB_IJSZ_NSC_ILi2048EEEEEEEEEEEEEvEEEENS_8epilogue10collective6detail29Sm90TmaWarpSpecializedAdapterINS29_15DefaultEpilogueISN_NSB_IJNSB_IJlllEEESE_SZ_EEES2E_NS28_6thread17LinearCombinationISN_Li1EffLNS2F_9ScaleType4KindE0ELNS_15FloatRoundStyleE2ESN_EENS_4gemm15EpilogueDefaultEEEEEvvEEEEvNT_6ParamsE,@function
        .size           _ZN7cutlass13device_kernelINS_4conv6kernel13ConvUniversalINS1_16ConvProblemShapeILNS1_8OperatorE1ELi2EEENS1_10collective14CollectiveConvINS1_46MainloopSm90TmaGmmaWarpSpecializedImplicitGemmILS5_1ELi18ELi2EN4cute5tupleIJNSA_1CILi2EEENSC_ILi1EEESE_EEENS1_36KernelImplicitTmaWarpSpecializedSm90ELi1EEENSB_IJNSC_ILi128EEENSC_ILi64EEENSB_IJNSC_ILi32EEEEEEEEENS_10bfloat16_tESN_NSA_8TiledMMAINSA_8MMA_AtomIJNSA_4SM904GMMA27MMA_64x64x16_F32BF16BF16_SSILNSR_5MajorE0ELST_1ELNSR_7ScaleInE1ELSU_1EEEEEENSA_6LayoutINSB_IJSE_SE_SE_EEENSB_IJNSC_ILi0EEESZ_SZ_EEEEENSB_IJNSA_10UnderscoreES12_S12_EEEEENS7_6detail26Sm90ImplicitGemmTileTraitsINSA_20SM90_TMA_LOAD_IM2COLENSA_14ComposedLayoutINSA_7SwizzleILi2ELi4ELi3EEENSA_18smem_ptr_flag_bitsILi16EEENSX_INSB_IJNSB_IJNSC_ILi8EEENSC_ILi16EEEEEENSB_IJSK_SE_EEENSB_IJSE_NSC_ILi18EEEEEEEEENSB_IJNSB_IJSK_NSC_ILi256EEEEEENSB_IJSE_SZ_EEENSB_IJSZ_NSC_ILi4096EEEEEEEEEEEEEvEENS16_INSA_23SM90_TMA_LOAD_MULTICASTENS18_INS19_ILi3ELi4ELi3EEES1C_NSX_INSB_IJNSB_IJSJ_SE_EEENSB_IJS1D_NSC_ILi4EEEEEES1I_EEENSB_IJS1M_NSB_IJSJ_NSC_ILi512EEEEEENSB_IJSZ_NSC_ILi2048EEEEEEEEEEEEEvEEEENS_8epilogue10collective6detail29Sm90TmaWarpSpecializedAdapterINS29_15DefaultEpilogueISN_NSB_IJNSB_IJlllEEESE_SZ_EEES2E_NS28_6thread17LinearCombinationISN_Li1EffLNS2F_9ScaleType4KindE0ELNS_15FloatRoundStyleE2ESN_EENS_4gemm15EpilogueDefaultEEEEEvvEEEEvNT_6ParamsE,(.L_x_176 - _ZN7cutlass13device_kernelINS_4conv6kernel13ConvUniversalINS1_16ConvProblemShapeILNS1_8OperatorE1ELi2EEENS1_10collective14CollectiveConvINS1_46MainloopSm90TmaGmmaWarpSpecializedImplicitGemmILS5_1ELi18ELi2EN4cute5tupleIJNSA_1CILi2EEENSC_ILi1EEESE_EEENS1_36KernelImplicitTmaWarpSpecializedSm90ELi1EEENSB_IJNSC_ILi128EEENSC_ILi64EEENSB_IJNSC_ILi32EEEEEEEEENS_10bfloat16_tESN_NSA_8TiledMMAINSA_8MMA_AtomIJNSA_4SM904GMMA27MMA_64x64x16_F32BF16BF16_SSILNSR_5MajorE0ELST_1ELNSR_7ScaleInE1ELSU_1EEEEEENSA_6LayoutINSB_IJSE_SE_SE_EEENSB_IJNSC_ILi0EEESZ_SZ_EEEEENSB_IJNSA_10UnderscoreES12_S12_EEEEENS7_6detail26Sm90ImplicitGemmTileTraitsINSA_20SM90_TMA_LOAD_IM2COLENSA_14ComposedLayoutINSA_7SwizzleILi2ELi4ELi3EEENSA_18smem_ptr_flag_bitsILi16EEENSX_INSB_IJNSB_IJNSC_ILi8EEENSC_ILi16EEEEEENSB_IJSK_SE_EEENSB_IJSE_NSC_ILi18EEEEEEEEENSB_IJNSB_IJSK_NSC_ILi256EEEEEENSB_IJSE_SZ_EEENSB_IJSZ_NSC_ILi4096EEEEEEEEEEEEEvEENS16_INSA_23SM90_TMA_LOAD_MULTICASTENS18_INS19_ILi3ELi4ELi3EEES1C_NSX_INSB_IJNSB_IJSJ_SE_EEENSB_IJS1D_NSC_ILi4EEEEEES1I_EEENSB_IJS1M_NSB_IJSJ_NSC_ILi512EEEEEENSB_IJSZ_NSC_ILi2048EEEEEEEEEEEEEvEEEENS_8epilogue10collective6detail29Sm90TmaWarpSpecializedAdapterINS29_15DefaultEpilogueISN_NSB_IJNSB_IJlllEEESE_SZ_EEES2E_NS28_6thread17LinearCombinationISN_Li1EffLNS2F_9ScaleType4KindE0ELNS_15FloatRoundStyleE2ESN_EENS_4gemm15EpilogueDefaultEEEEEvvEEEEvNT_6ParamsE)
        .other          _ZN7cutlass13device_kernelINS_4conv6kernel13ConvUniversalINS1_16ConvProblemShapeILNS1_8OperatorE1ELi2EEENS1_10collective14CollectiveConvINS1_46MainloopSm90TmaGmmaWarpSpecializedImplicitGemmILS5_1ELi18ELi2EN4cute5tupleIJNSA_1CILi2EEENSC_ILi1EEESE_EEENS1_36KernelImplicitTmaWarpSpecializedSm90ELi1EEENSB_IJNSC_ILi128EEENSC_ILi64EEENSB_IJNSC_ILi32EEEEEEEEENS_10bfloat16_tESN_NSA_8TiledMMAINSA_8MMA_AtomIJNSA_4SM904GMMA27MMA_64x64x16_F32BF16BF16_SSILNSR_5MajorE0ELST_1ELNSR_7ScaleInE1ELSU_1EEEEEENSA_6LayoutINSB_IJSE_SE_SE_EEENSB_IJNSC_ILi0EEESZ_SZ_EEEEENSB_IJNSA_10UnderscoreES12_S12_EEEEENS7_6detail26Sm90ImplicitGemmTileTraitsINSA_20SM90_TMA_LOAD_IM2COLENSA_14ComposedLayoutINSA_7SwizzleILi2ELi4ELi3EEENSA_18smem_ptr_flag_bitsILi16EEENSX_INSB_IJNSB_IJNSC_ILi8EEENSC_ILi16EEEEEENSB_IJSK_SE_EEENSB_IJSE_NSC_ILi18EEEEEEEEENSB_IJNSB_IJSK_NSC_ILi256EEEEEENSB_IJSE_SZ_EEENSB_IJSZ_NSC_ILi4096EEEEEEEEEEEEEvEENS16_INSA_23SM90_TMA_LOAD_MULTICASTENS18_INS19_ILi3ELi4ELi3EEES1C_NSX_INSB_IJNSB_IJSJ_SE_EEENSB_IJS1D_NSC_ILi4EEEEEES1I_EEENSB_IJS1M_NSB_IJSJ_NSC_ILi512EEEEEENSB_IJSZ_NSC_ILi2048EEEEEEEEEEEEEvEEEENS_8epilogue10collective6detail29Sm90TmaWarpSpecializedAdapterINS29_15DefaultEpilogueISN_NSB_IJNSB_IJlllEEESE_SZ_EEES2E_NS28_6thread17LinearCombinationISN_Li1EffLNS2F_9ScaleType4KindE0ELNS_15FloatRoundStyleE2ESN_EENS_4gemm15EpilogueDefaultEEEEEvvEEEEvNT_6ParamsE,@"STO_CUDA_ENTRY STV_DEFAULT"
_ZN7cutlass13device_kernelINS_4conv6kernel13ConvUniversalINS1_16ConvProblemShapeILNS1_8OperatorE1ELi2EEENS1_10collective14CollectiveConvINS1_46MainloopSm90TmaGmmaWarpSpecializedImplicitGemmILS5_1ELi18ELi2EN4cute5tupleIJNSA_1CILi2EEENSC_ILi1EEESE_EEENS1_36KernelImplicitTmaWarpSpecializedSm90ELi1EEENSB_IJNSC_ILi128EEENSC_ILi64EEENSB_IJNSC_ILi32EEEEEEEEENS_10bfloat16_tESN_NSA_8TiledMMAINSA_8MMA_AtomIJNSA_4SM904GMMA27MMA_64x64x16_F32BF16BF16_SSILNSR_5MajorE0ELST_1ELNSR_7ScaleInE1ELSU_1EEEEEENSA_6LayoutINSB_IJSE_SE_SE_EEENSB_IJNSC_ILi0EEESZ_SZ_EEEEENSB_IJNSA_10UnderscoreES12_S12_EEEEENS7_6detail26Sm90ImplicitGemmTileTraitsINSA_20SM90_TMA_LOAD_IM2COLENSA_14ComposedLayoutINSA_7SwizzleILi2ELi4ELi3EEENSA_18smem_ptr_flag_bitsILi16EEENSX_INSB_IJNSB_IJNSC_ILi8EEENSC_ILi16EEEEEENSB_IJSK_SE_EEENSB_IJSE_NSC_ILi18EEEEEEEEENSB_IJNSB_IJSK_NSC_ILi256EEEEEENSB_IJSE_SZ_EEENSB_IJSZ_NSC_ILi4096EEEEEEEEEEEEEvEENS16_INSA_23SM90_TMA_LOAD_MULTICASTENS18_INS19_ILi3ELi4ELi3EEES1C_NSX_INSB_IJNSB_IJSJ_SE_EEENSB_IJS1D_NSC_ILi4EEEEEES1I_EEENSB_IJS1M_NSB_IJSJ_NSC_ILi512EEEEEENSB_IJSZ_NSC_ILi2048EEEEEEEEEEEEEvEEEENS_8epilogue10collective6detail29Sm90TmaWarpSpecializedAdapterINS29_15DefaultEpilogueISN_NSB_IJNSB_IJlllEEESE_SZ_EEES2E_NS28_6thread17LinearCombinationISN_Li1EffLNS2F_9ScaleType4KindE0ELNS_15FloatRoundStyleE2ESN_EENS_4gemm15EpilogueDefaultEEEEEvvEEEEvNT_6ParamsE:
[----:B------:R-:W-:Y:S01]  /*0000*/  LDC R1, c[0x0][0x28] ;  /* 0x00000a00ff017b82 */ /* 0x000fe20000000800 */
[----:B------:R-:W0:Y:S01]  /*0010*/  S2R R10, SR_TID.X ;  /* 0x00000000000a7919 */ /* 0x000e220000002100 */
[----:B------:R-:W-:Y:S01]  /*0020*/  ELECT P0, URZ, PT ;  /* 0x00000000003f782f */ /* 0x000fe20003800000 */
[----:B------:R-:W-:Y:S01]  /*0030*/  BSSY B0, `(.L_x_0) ;  /* 0x0000010000007945 */ /* 0x000fe20003800000 */
[----:B------:R-:W1:Y:S01]  /*0040*/  S2R R11, SR_CTAID.X ;  /* 0x00000000000b7919 */ /* 0x000e620000002500 */
[--C-:B0-----:R-:W-:Y:S02]  /*0050*/  SHF.R.U32.HI R0, RZ, 0x5, R10.reuse ;  /* 0x00000005ff007819 */ /* 0x101fe4000001160a */
[----:B------:R-:W-:-:S03]  /*0060*/  SHF.R.U32.HI R2, RZ, 0x7, R10 ;  /* 0x00000007ff027819 */ /* 0x000fc6000001160a */
[----:B------:R-:W0:Y:S04]  /*0070*/  SHFL.IDX PT, R3, R0, RZ, 0x1f ;  /* 0x00001fff00037589 */ /* 0x000e2800000e0000 */
[----:B------:R2:W3:Y:S01]  /*0080*/  SHFL.IDX PT, R9, R2, RZ, 0x1f ;  /* 0x00001fff02097589 */ /* 0x0004e200000e0000 */
[----:B0-----:R-:W-:-:S13]  /*0090*/  ISETP.NE.OR P0, PT, R3, RZ, !P0 ;  /* 0x000000ff0300720c */ /* 0x001fda0004705670 */
[----:B-123--:R-:W-:Y:S05]  /*00a0*/  @P0 BRA `(.L_x_1) ;  /* 0x0000000000200947 */ /* 0x00efea0003800000 */
[----:B------:R-:W-:Y:S02]  /*00b0*/  ULDC.64 UR4, c[0x0][0x198] ;  /* 0x0000660000047ab9 */ /* 0x000fe40000000a00 */
[----:B------:R-:W-:Y:S02]  /*00c0*/  UIADD3 UR6, UP0, UR4, 0xf0, URZ ;  /* 0x000000f004067890 */ /* 0x000fe4000ff1e03f */
[----:B------:R-:W-:Y:S02]  /*00d0*/  UIADD3 UR4, UP1, UR4, 0x1f0, URZ ;  /* 0x000001f004047890 */ /* 0x000fe4000ff3e03f */
[----:B------:R-:W-:Y:S02]  /*00e0*/  UIADD3.X UR7, URZ, UR5, URZ, UP0, !UPT ;  /* 0x000000053f077290 */ /* 0x000fe400087fe43f */
[----:B------:R-:W-:-:S07]  /*00f0*/  UIADD3.X UR5, URZ, UR5, URZ, UP1, !UPT ;  /* 0x000000053f057290 */ /* 0x000fce0008ffe43f */
[----:B------:R0:W-:Y:S02]  /*0100*/  UTMACCTL.PF [UR6] ;  /* 0x00000000060079b9 */ /* 0x0001e40008040000 */
[----:B------:R0:W-:Y:S02]  /*0110*/  UTMACCTL.PF [UR4] ;  /* 0x00000000040079b9 */ /* 0x0001e40008040000 */
[----:B0-----:R-:W-:Y:S01]  /*0120*/  NOP ;  /* 0x0000000000007918 */ /* 0x001fe20000000000 */
.L_x_1:
[----:B------:R-:W-:Y:S05]  /*0130*/  BSYNC B0 ;  /* 0x0000000000007941 */ /* 0x000fea0003800000 */
.L_x_0:
[----:B------:R-:W0:Y:S01]  /*0140*/  SHFL.IDX PT, R0, R0, RZ, 0x1f ;  /* 0x00001fff00007589 */ /* 0x000e2200000e0000 */
[----:B------:R-:W-:Y:S02]  /*0150*/  SHF.R.S32.HI R5, RZ, 0x1f, R10 ;  /* 0x0000001fff057819 */ /* 0x000fe4000001140a */
[----:B------:R-:W-:Y:S01]  /*0160*/  I2FP.F32.U32 R6, R11 ;  /* 0x0000000b00067245 */ /* 0x000fe20000201000 */
[----:B------:R-:W1:Y:S01]  /*0170*/  S2R R12, SR_CTAID.Y ;  /* 0x00000000000c7919 */ /* 0x000e620000002600 */
[----:B------:R-:W-:-:S04]  /*0180*/  LEA.HI R5, R5, R10, RZ, 0x7 ;  /* 0x0000000a05057211 */ /* 0x000fc800078f38ff */
[----:B------:R-:W-:-:S05]  /*0190*/  LOP3.LUT R5, R5, 0xffffff80, RZ, 0xc0, !PT ;  /* 0xffffff8005057812 */ /* 0x000fca00078ec0ff */
[----:B------:R-:W-:-:S05]  /*01a0*/  IMAD.IADD R13, R10, 0x1, -R5 ;  /* 0x000000010a0d7824 */ /* 0x000fca00078e0a05 */
[----:B------:R-:W-:-:S04]  /*01b0*/  SHF.R.S32.HI R2, RZ, 0x1f, R13 ;  /* 0x0000001fff027819 */ /* 0x000fc8000001140d */
[----:B------:R-:W-:Y:S02]  /*01c0*/  LEA.HI R2, R2, R13, RZ, 0x3 ;  /* 0x0000000d02027211 */ /* 0x000fe400078f18ff */
[----:B0-----:R-:W-:Y:S02]  /*01d0*/  ISETP.NE.AND P0, PT, R0, RZ, PT ;  /* 0x000000ff0000720c */ /* 0x001fe40003f05270 */
[--C-:B------:R-:W-:Y:S02]  /*01e0*/  SHF.R.S32.HI R4, RZ, 0x3, R2.reuse ;  /* 0x00000003ff047819 */ /* 0x100fe40000011402 */
[----:B------:R-:W-:Y:S02]  /*01f0*/  SHF.R.S32.HI R5, RZ, 0x1f, R2 ;  /* 0x0000001fff057819 */ /* 0x000fe40000011402 */
[----:B------:R-:W-:-:S07]  /*0200*/  SHF.R.S32.HI R7, RZ, 0x1f, R0 ;  /* 0x0000001fff077819 */ /* 0x000fce0000011400 */
[----:B-1----:R-:W-:Y:S05]  /*0210*/  @P0 BRA `(.L_x_2) ;  /* 0x0000000000d40947 */ /* 0x002fea0003800000 */
[----:B------:R-:W-:Y:S01]  /*0220*/  ELECT P0, URZ, PT ;  /* 0x00000000003f782f */ /* 0x000fe20003800000 */
[----:B------:R-:W-:-:S12]  /*0230*/  BSSY B0, `(.L_x_2) ;  /* 0x0000033000007945 */ /* 0x000fd80003800000 */
[----:B------:R-:W-:Y:S05]  /*0240*/  @!P0 BRA `(.L_x_3) ;  /* 0x0000000000c48947 */ /* 0x000fea0003800000 */
[----:B------:R-:W0:Y:S01]  /*0250*/  S2UR UR8, SR_CgaCtaId ;  /* 0x00000000000879c3 */ /* 0x000e220000008800 */
[----:B------:R-:W-:Y:S01]  /*0260*/  UMOV UR4, 0x400 ;  /* 0x0000040000047882 */ /* 0x000fe20000000000 */
[----:B------:R-:W-:Y:S01]  /*0270*/  UMOV UR5, 0x1 ;  /* 0x0000000100057882 */ /* 0x000fe20000000000 */
[----:B------:R-:W-:Y:S02]  /*0280*/  UMOV UR6, 0x2 ;  /* 0x0000000200067882 */ /* 0x000fe40000000000 */
[----:B------:R-:W-:-:S04]  /*0290*/  UIADD3 UR6, -UR6, 0x100000, URZ ;  /* 0x0010000006067890 */ /* 0x000fc8000fffe13f */
[----:B------:R-:W-:Y:S02]  /*02a0*/  USHF.L.U32 UR7, UR6, 0xb, URZ ;  /* 0x0000000b06077899 */ /* 0x000fe4000800063f */
[----:B------:R-:W-:Y:S02]  /*02b0*/  USHF.L.U32 UR6, UR6, 0x1, URZ ;  /* 0x0000000106067899 */ /* 0x000fe4000800063f */
[----:B0-----:R-:W-:Y:S02]  /*02c0*/  ULEA UR8, UR8, UR4, 0x18 ;  /* 0x0000000408087291 */ /* 0x001fe4000f8ec03f */
[----:B------:R-:W-:-:S04]  /*02d0*/  UIADD3 UR4, -UR5, 0x100000, URZ ;  /* 0x0010000005047890 */ /* 0x000fc8000fffe13f */
[----:B------:R-:W-:Y:S02]  /*02e0*/  USHF.L.U32 UR5, UR4, 0xb, URZ ;  /* 0x0000000b04057899 */ /* 0x000fe4000800063f */
[----:B------:R-:W-:Y:S01]  /*02f0*/  USHF.L.U32 UR4, UR4, 0x1, URZ ;  /* 0x0000000104047899 */ /* 0x000fe2000800063f */
[----:B------:R-:W0:Y:S11]  /*0300*/  FENCE.VIEW.ASYNC.S ;  /* 0x00000000000073c6 */ /* 0x000e360000000000 */
[----:B0-----:R0:W1:Y:S01]  /*0310*/  SYNCS.EXCH.64 URZ, [UR8+0x36000], UR4 ;  /* 0x03600004083f75b2 */ /* 0x0010620008000100 */
[----:B------:R0:W2:Y:S01]  /*0320*/  SYNCS.EXCH.64 URZ, [UR8+0x36090], UR6 ;  /* 0x03609006083f75b2 */ /* 0x0000a20008000100 */
[----:B------:R0:W3:Y:S01]  /*0330*/  SYNCS.EXCH.64 URZ, [UR8+0x36008], UR4 ;  /* 0x03600804083f75b2 */ /* 0x0000e20008000100 */
[----:B------:R0:W4:Y:S01]  /*0340*/  SYNCS.EXCH.64 URZ, [UR8+0x36098], UR6 ;  /* 0x03609806083f75b2 */ /* 0x0001220008000100 */
[----:B------:R0:W0:Y:S01]  /*0350*/  SYNCS.EXCH.64 URZ, [UR8+0x36010], UR4 ;  /* 0x03601004083f75b2 */ /* 0x0000220008000100 */
        /* <DEDUP_REMOVED lines=31> */
[----:B-1234-:R-:W-:Y:S01]  /*0550*/  NOP ;  /* 0x0000000000007918 */ /* 0x01efe20000000000 */
.L_x_3:
[----:B0-----:R-:W-:Y:S05]  /*0560*/  BSYNC B0 ;  /* 0x0000000000007941 */ /* 0x001fea0003800000 */
.L_x_2:
[----:B------:R-:W-:Y:S01]  /*0570*/  ULDC UR4, c[0x0][0x150] ;  /* 0x0000540000047ab9 */ /* 0x000fe20000000800 */
[----:B------:R-:W-:Y:S01]  /*0580*/  LEA.HI R5, R5, R4, RZ, 0x2 ;  /* 0x0000000405057211 */ /* 0x000fe200078f10ff */
[----:B------:R-:W-:Y:S01]  /*0590*/  FMUL R6, R6, UR4 ;  /* 0x0000000406067c20 */ /* 0x000fe20008400000 */
[----:B------:R-:W-:Y:S01]  /*05a0*/  LEA.HI R7, R7, R0, RZ, 0x2 ;  /* 0x0000000007077211 */ /* 0x000fe200078f10ff */
[----:B------:R-:W-:Y:S01]  /*05b0*/  ULDC UR4, c[0x0][0x154] ;  /* 0x0000550000047ab9 */ /* 0x000fe20000000800 */
[----:B------:R-:W-:Y:S01]  /*05c0*/  LOP3.LUT R5, R5, 0xfffffffc, RZ, 0xc0, !PT ;  /* 0xfffffffc05057812 */ /* 0x000fe200078ec0ff */
[----:B------:R-:W0:Y:S01]  /*05d0*/  LDC R14, c[0x0][0x140] ;  /* 0x00005000ff0e7b82 */ /* 0x000e220000000800 */
[----:B------:R-:W-:Y:S01]  /*05e0*/  LOP3.LUT R7, R7, 0x3ffffffc, RZ, 0xc0, !PT ;  /* 0x3ffffffc07077812 */ /* 0x000fe200078ec0ff */
[----:B------:R-:W1:Y:S01]  /*05f0*/  F2I.U32.TRUNC.NTZ R6, R6 ;  /* 0x0000000600067305 */ /* 0x000e62000020f000 */
[----:B------:R-:W-:Y:S01]  /*0600*/  I2FP.F32.U32 R2, R12 ;  /* 0x0000000c00027245 */ /* 0x000fe20000201000 */
[----:B------:R-:W-:Y:S01]  /*0610*/  IMAD.IADD R5, R4, 0x1, -R5 ;  /* 0x0000000104057824 */ /* 0x000fe200078e0a05 */
[----:B------:R-:W-:Y:S01]  /*0620*/  LOP3.LUT P0, RZ, R13, 0x7, RZ, 0xc0, !PT ;  /* 0x000000070dff7812 */ /* 0x000fe2000780c0ff */
[----:B------:R-:W-:Y:S01]  /*0630*/  IMAD.IADD R0, R0, 0x1, -R7 ;  /* 0x0000000100007824 */ /* 0x000fe200078e0a07 */
[----:B------:R-:W-:Y:S01]  /*0640*/  ISETP.NE.AND P3, PT, R9, 0x1, PT ;  /* 0x000000010900780c */ /* 0x000fe20003f65270 */
[----:B------:R-:W-:Y:S01]  /*0650*/  FMUL R8, R2, UR4 ;  /* 0x0000000402087c20 */ /* 0x000fe20008400000 */
[----:B------:R-:W-:Y:S01]  /*0660*/  ULDC UR4, c[0x0][0x144] ;  /* 0x0000510000047ab9 */ /* 0x000fe20000000800 */
[----:B------:R-:W-:Y:S01]  /*0670*/  IMAD R5, R0, 0x4, R5 ;  /* 0x0000000400057824 */ /* 0x000fe200078e0205 */
[----:B------:R-:W-:Y:S01]  /*0680*/  NOP ;  /* 0x0000000000007918 */ /* 0x000fe20000000000 */
[----:B------:R-:W-:-:S02]  /*0690*/  NOP ;  /* 0x0000000000007918 */ /* 0x000fc40000000000 */
[----:B------:R-:W2:Y:S01]  /*06a0*/  F2I.U32.TRUNC.NTZ R8, R8 ;  /* 0x0000000800087305 */ /* 0x000ea2000020f000 */
[----:B------:R-:W-:Y:S01]  /*06b0*/  LEA.HI R0, R5, R5, RZ, 0x1 ;  /* 0x0000000505007211 */ /* 0x000fe200078f08ff */
[----:B-1----:R-:W-:-:S03]  /*06c0*/  IMAD.MOV R2, RZ, RZ, -R6 ;  /* 0x000000ffff027224 */ /* 0x002fc600078e0a06 */
[----:B------:R-:W-:Y:S01]  /*06d0*/  LOP3.LUT R0, R0, 0xfffffffe, RZ, 0xc0, !PT ;  /* 0xfffffffe00007812 */ /* 0x000fe200078ec0ff */
[----:B------:R-:W-:Y:S01]  /*06e0*/  IMAD R7, R2, UR4, R11 ;  /* 0x0000000402077c24 */ /* 0x000fe2000f8e020b */
[----:B------:R-:W-:Y:S01]  /*06f0*/  ULDC UR4, c[0x0][0x148] ;  /* 0x0000520000047ab9 */ /* 0x000fe20000000800 */
[C---:B------:R-:W-:Y:S01]  /*0700*/  IMAD.SHL.U32 R2, R5.reuse, 0x4, RZ ;  /* 0x0000000405027824 */ /* 0x040fe200078e00ff */
[----:B0-----:R-:W-:Y:S01]  /*0710*/  ISETP.EQ.U32.AND P1, PT, R14, 0x1, PT ;  /* 0x000000010e00780c */ /* 0x001fe20003f22070 */
[----:B------:R-:W-:-:S03]  /*0720*/  IMAD.IADD R0, R5, 0x1, -R0 ;  /* 0x0000000105007824 */ /* 0x000fc600078e0a00 */
[----:B------:R-:W-:Y:S01]  /*0730*/  LOP3.LUT R2, R5, 0xc, R2, 0x78, !PT ;  /* 0x0000000c05027812 */ /* 0x000fe200078e7802 */
[----:B--2---:R-:W-:Y:S01]  /*0740*/  IMAD.MOV R5, RZ, RZ, -R8 ;  /* 0x000000ffff057224 */ /* 0x004fe200078e0a08 */
[----:B------:R-:W-:Y:S02]  /*0750*/  ISETP.NE.AND P4, PT, R0, R7, PT ;  /* 0x000000070000720c */ /* 0x000fe40003f85270 */
[----:B------:R-:W-:Y:S01]  /*0760*/  SHF.R.S32.HI R0, RZ, 0x1f, R3 ;  /* 0x0000001fff007819 */ /* 0x000fe20000011403 */
[----:B------:R-:W-:Y:S01]  /*0770*/  IMAD R5, R5, UR4, R12 ;  /* 0x0000000405057c24 */ /* 0x000fe2000f8e020c */
[----:B------:R-:W-:Y:S02]  /*0780*/  ISETP.LT.U32.AND P0, PT, R2, 0x2, !P0 ;  /* 0x000000020200780c */ /* 0x000fe40004701070 */
[----:B------:R-:W-:-:S04]  /*0790*/  LEA.HI R0, R0, R3, RZ, 0x2 ;  /* 0x0000000300007211 */ /* 0x000fc800078f10ff */
[----:B------:R-:W-:-:S03]  /*07a0*/  LOP3.LUT R0, R0, 0xfffffffc, RZ, 0xc0, !PT ;  /* 0xfffffffc00007812 */ /* 0x000fc600078ec0ff */
[----:B------:R-:W-:Y:S02]  /*07b0*/  @P4 LEA.HI R4, R2, R2, RZ, 0x1 ;  /* 0x0000000202044211 */ /* 0x000fe400078f08ff */
[----:B------:R-:W-:Y:S02]  /*07c0*/  IMAD.IADD R8, R3, 0x1, -R0 ;  /* 0x0000000103087824 */ /* 0x000fe400078e0a00 */
[----:B------:R-:W-:-:S03]  /*07d0*/  @P4 SHF.R.S32.HI R4, RZ, 0x1, R4 ;  /* 0x00000001ff044819 */ /* 0x000fc60000011404 */
[----:B------:R-:W-:Y:S02]  /*07e0*/  LOP3.LUT P2, RZ, R9, R8, RZ, 0xfc, !PT ;  /* 0x0000000809ff7212 */ /* 0x000fe4000784fcff */
[----:B------:R-:W-:Y:S01]  /*07f0*/  @P4 ISETP.NE.AND P5, PT, R4, R5, PT ;  /* 0x000000050400420c */ /* 0x000fe20003fa5270 */
[----:B------:R-:W-:Y:S01]  /*0800*/  IMAD.MOV.U32 R4, RZ, RZ, 0x1 ;  /* 0x00000001ff047424 */ /* 0x000fe200078e00ff */
[----:B------:R-:W-:Y:S02]  /*0810*/  SEL R3, RZ, 0x1, P2 ;  /* 0x00000001ff037807 */ /* 0x000fe40001000000 */
[----:B------:R-:W-:Y:S02]  /*0820*/  SEL R5, RZ, 0x1, !P0 ;  /* 0x00000001ff057807 */ /* 0x000fe40004000000 */
[----:B------:R-:W-:Y:S02]  /*0830*/  @P4 SEL R4, RZ, 0x1, P5 ;  /* 0x00000001ff044807 */ /* 0x000fe40002800000 */
[----:B------:R-:W-:-:S02]  /*0840*/  SEL R3, R3, 0x2, P3 ;  /* 0x0000000203037807 */ /* 0x000fc40001800000 */
[----:B------:R-:W-:Y:S01]  /*0850*/  LOP3.LUT R4, R4, R5, RZ, 0xc0, !PT ;  /* 0x0000000504047212 */ /* 0x000fe200078ec0ff */
[----:B------:R-:W-:Y:S06]  /*0860*/  @!P1 BRA `(.L_x_4) ;  /* 0x0000000000089947 */ /* 0x000fec0003800000 */
[----:B------:R-:W-:Y:S01]  /*0870*/  UCGABAR_ARV ;  /* 0x00000000000079c7 */ /* 0x000fe20008000000 */
[----:B------:R-:W-:Y:S05]  /*0880*/  BRA `(.L_x_5) ;  /* 0x0000000000047947 */ /* 0x000fea0003800000 */
.L_x_4:
[----:B------:R-:W-:Y:S01]  /*0890*/  NOP ;  /* 0x0000000000007918 */ /* 0x000fe20000000000 */
.L_x_5:
[----:B------:R-:W-:Y:S01]  /*08a0*/  ULDC.64 UR4, c[0x0][0x598] ;  /* 0x0001660000047ab9 */ /* 0x000fe20000000a00 */
[----:B------:R-:W-:Y:S01]  /*08b0*/  ULDC.64 UR12, c[0x0][0x208] ;  /* 0x00008200000c7ab9 */ /* 0x000fe20000000a00 */
[----:B------:R-:W-:-:S04]  /*08c0*/  ISETP.NE.U32.AND P0, PT, RZ, UR4, PT ;  /* 0x00000004ff007c0c */ /* 0x000fc8000bf05070 */
[----:B------:R-:W-:-:S13]  /*08d0*/  ISETP.NE.AND.EX P0, PT, RZ, UR5, PT, P0 ;  /* 0x00000005ff007c0c */ /* 0x000fda000bf05300 */
[----:B------:R-:W-:Y:S05]  /*08e0*/  @!P0 BRA `(.L_x_6) ;  /* 0x00000000001c8947 */ /* 0x000fea0003800000 */
[----:B------:R-:W0:Y:S02]  /*08f0*/  LDC.64 R6, c[0x0][0x598] ;  /* 0x00016600ff067b82 */ /* 0x000e240000000a00 */
[----:B0-----:R-:W2:Y:S02]  /*0900*/  LDG.E.64 R6, desc[UR12][R6.64] ;  /* 0x0000000c06067981 */ /* 0x001ea4000c1e1b00 */
[----:B--2---:R-:W-:-:S04]  /*0910*/  ISETP.NE.U32.AND P0, PT, R6, RZ, PT ;  /* 0x000000ff0600720c */ /* 0x004fc80003f05070 */
[----:B------:R-:W-:-:S13]  /*0920*/  ISETP.NE.AND.EX P0, PT, R7, RZ, PT, P0 ;  /* 0x000000ff0700720c */ /* 0x000fda0003f05300 */
[----:B------:R-:W-:Y:S05]  /*0930*/  @!P0 BRA `(.L_x_6) ;  /* 0x0000000000088947 */ /* 0x000fea0003800000 */
[----:B------:R0:W5:Y:S01]  /*0940*/  LD.E R0, desc[UR12][R6.64] ;  /* 0x0000000c06007980 */ /* 0x000162000c101900 */
[----:B------:R-:W-:Y:S05]  /*0950*/  BRA `(.L_x_7) ;  /* 0x0000000000207947 */ /* 0x000fea0003800000 */
.L_x_6:
[----:B------:R-:W-:Y:S02]  /*0960*/  ULDC.64 UR4, c[0x0][0x588] ;  /* 0x0001620000047ab9 */ /* 0x000fe40000000a00 */
[----:B------:R-:W-:-:S04]  /*0970*/  ISETP.NE.U32.AND P0, PT, RZ, UR4, PT ;  /* 0x00000004ff007c0c */ /* 0x000fc8000bf05070 */
[----:B------:R-:W-:-:S13]  /*0980*/  ISETP.NE.AND.EX P0, PT, RZ, UR5, PT, P0 ;  /* 0x00000005ff007c0c */ /* 0x000fda000bf05300 */
[----:B------:R-:W-:Y:S05]  /*0990*/  @!P0 BRA `(.L_x_8) ;  /* 0x00000000000c8947 */ /* 0x000fea0003800000 */
[----:B------:R-:W0:Y:S02]  /*09a0*/  LDC.64 R6, c[0x0][0x588] ;  /* 0x00016200ff067b82 */ /* 0x000e240000000a00 */
[----:B0-----:R1:W5:Y:S01]  /*09b0*/  LDG.E R0, desc[UR12][R6.64] ;  /* 0x0000000c06007981 */ /* 0x001362000c1e1900 */
[----:B------:R-:W-:Y:S05]  /*09c0*/  BRA `(.L_x_7) ;  /* 0x0000000000047947 */ /* 0x000fea0003800000 */
.L_x_8:
[----:B------:R-:W2:Y:S02]  /*09d0*/  LDC R0, c[0x0][0x580] ;  /* 0x00016000ff007b82 */ /* 0x000ea40000000800 */
.L_x_7:
[----:B------:R-:W-:Y:S02]  /*09e0*/  ULDC.64 UR4, c[0x0][0x5a0] ;  /* 0x0001680000047ab9 */ /* 0x000fe40000000a00 */
[----:B------:R-:W-:-:S04]  /*09f0*/  ISETP.NE.U32.AND P0, PT, RZ, UR4, PT ;  /* 0x00000004ff007c0c */ /* 0x000fc8000bf05070 */
[----:B------:R-:W-:-:S13]  /*0a00*/  ISETP.NE.AND.EX P0, PT, RZ, UR5, PT, P0 ;  /* 0x00000005ff007c0c */ /* 0x000fda000bf05300 */
[----:B------:R-:W-:Y:S05]  /*0a10*/  @!P0 BRA `(.L_x_9) ;  /* 0x00000000001c8947 */ /* 0x000fea0003800000 */
[----:B01----:R-:W0:Y:S02]  /*0a20*/  LDC.64 R6, c[0x0][0x5a0] ;  /* 0x00016800ff067b82 */ /* 0x003e240000000a00 */
[----:B0-----:R-:W3:Y:S02]  /*0a30*/  LDG.E.64 R6, desc[UR12][R6.64] ;  /* 0x0000000c06067981 */ /* 0x001ee4000c1e1b00 */
[----:B---3--:R-:W-:-:S04]  /*0a40*/  ISETP.NE.U32.AND P0, PT, R6, RZ, PT ;  /* 0x000000ff0600720c */ /* 0x008fc80003f05070 */
[----:B------:R-:W-:-:S13]  /*0a50*/  ISETP.NE.AND.EX P0, PT, R7, RZ, PT, P0 ;  /* 0x000000ff0700720c */ /* 0x000fda0003f05300 */
[----:B------:R-:W-:Y:S05]  /*0a60*/  @!P0 BRA `(.L_x_9) ;  /* 0x0000000000088947 */ /* 0x000fea0003800000 */
[----:B------:R0:W5:Y:S01]  /*0a70*/  LD.E R14, desc[UR12][R6.64] ;  /* 0x0000000c060e7980 */ /* 0x000162000c101900 */
[----:B------:R-:W-:Y:S05]  /*0a80*/  BRA `(.L_x_10) ;  /* 0x0000000000207947 */ /* 0x000fea0003800000 */
.L_x_9:
[----:B------:R-:W-:Y:S02]  /*0a90*/  ULDC.64 UR4, c[0x0][0x590] ;  /* 0x0001640000047ab9 */ /* 0x000fe40000000a00 */
[----:B------:R-:W-:-:S04]  /*0aa0*/  ISETP.NE.U32.AND P0, PT, RZ, UR4, PT ;  /* 0x00000004ff007c0c */ /* 0x000fc8000bf05070 */
[----:B------:R-:W-:-:S13]  /*0ab0*/  ISETP.NE.AND.EX P0, PT, RZ, UR5, PT, P0 ;  /* 0x00000005ff007c0c */ /* 0x000fda000bf05300 */
[----:B------:R-:W-:Y:S05]  /*0ac0*/  @!P0 BRA `(.L_x_11) ;  /* 0x00000000000c8947 */ /* 0x000fea0003800000 */
[----:B------:R-:W3:Y:S02]  /*0ad0*/  LDC.64 R14, c[0x0][0x590] ;  /* 0x00016400ff0e7b82 */ /* 0x000ee40000000a00 */
[----:B---3--:R3:W5:Y:S01]  /*0ae0*/  LDG.E R14, desc[UR12][R14.64] ;  /* 0x0000000c0e0e7981 */ /* 0x008762000c1e1900 */
[----:B------:R-:W-:Y:S05]  /*0af0*/  BRA `(.L_x_10) ;  /* 0x0000000000047947 */ /* 0x000fea0003800000 */
.L_x_11:
[----:B------:R-:W4:Y:S02]  /*0b00*/  LDC R14, c[0x0][0x584] ;  /* 0x00016100ff0e7b82 */ /* 0x000f240000000800 */
.L_x_10:
[----:B------:R-:W1:Y:S08]  /*0b10*/  LDC R5, c[0x0][0x3c4] ;  /* 0x0000f100ff057b82 */ /* 0x000e700000000800 */
[----:B------:R-:W2:Y:S01]  /*0b20*/  LDC.64 R16, c[0x0][0x3c8] ;  /* 0x0000f200ff107b82 */ /* 0x000ea20000000a00 */
[----:B-1----:R-:W-:-:S05]  /*0b30*/  VIADD R5, R5, 0x1f ;  /* 0x0000001f05057836 */ /* 0x002fca0000000000 */
[----:B0-----:R-:W-:-:S04]  /*0b40*/  SHF.R.S32.HI R6, RZ, 0x1f, R5 ;  /* 0x0000001fff067819 */ /* 0x001fc80000011405 */
[----:B------:R-:W-:-:S04]  /*0b50*/  LEA.HI R6, R6, R5, RZ, 0x5 ;  /* 0x0000000506067211 */ /* 0x000fc800078f28ff */
[----:B------:R-:W-:-:S05]  /*0b60*/  SHF.R.S32.HI R7, RZ, 0x5, R6 ;  /* 0x00000005ff077819 */ /* 0x000fca0000011406 */
[----:B--2---:R-:W-:-:S04]  /*0b70*/  IMAD R6, R7, R16, RZ ;  /* 0x0000001007067224 */ /* 0x004fc800078e02ff */
[----:B------:R-:W-:Y:S01]  /*0b80*/  IMAD R5, R6, R17, RZ ;  /* 0x0000001106057224 */ /* 0x000fe200078e02ff */
[----:B------:R-:W-:Y:S06]  /*0b90*/  @!P1 BRA `(.L_x_12) ;  /* 0x00000000000c9947 */ /* 0x000fec0003800000 */
[----:B------:R-:W-:Y:S01]  /*0ba0*/  UCGABAR_WAIT ;  /* 0x0000000000007dc7 */ /* 0x000fe20008000000 */
[----:B------:R-:W-:Y:S01]  /*0bb0*/  CCTL.IVALL ;  /* 0x00000000ff00798f */ /* 0x000fe20002000000 */
[----:B------:R-:W-:Y:S05]  /*0bc0*/  BRA `(.L_x_13) ;  /* 0x0000000000047947 */ /* 0x000fea0003800000 */
.L_x_12:
[----:B------:R-:W-:Y:S06]  /*0bd0*/  BAR.SYNC.DEFER_BLOCKING 0x0 ;  /* 0x0000000000007b1d */ /* 0x000fec0000010000 */
.L_x_13:
[----:B------:R-:W-:-:S13]  /*0be0*/  ISETP.NE.AND P0, PT, R9, RZ, PT ;  /* 0x000000ff0900720c */ /* 0x000fda0003f05270 */
[----:B------:R-:W-:Y:S05]  /*0bf0*/  @!P0 BRA `(.L_x_14) ;  /* 0x00000054009c8947 */ /* 0x000fea0003800000 */
[----:B------:R-:W-:-:S13]  /*0c00*/  ISETP.NE.AND P0, PT, R9, 0x1, PT ;  /* 0x000000010900780c */ /* 0x000fda0003f05270 */
[----:B------:R-:W-:Y:S05]  /*0c10*/  @P0 EXIT ;  /* 0x000000000000094d */ /* 0x000fea0003800000 */
[----:B------:R-:W-:Y:S01]  /*0c20*/  ISETP.GE.AND P0, PT, R5, 0x1, PT ;  /* 0x000000010500780c */ /* 0x000fe20003f06270 */
[----:B------:R-:W-:Y:S01]  /*0c30*/  UMOV UR4, URZ ;  /* 0x0000003f00047c82 */ /* 0x000fe20008000000 */
[----:B------:R-:W-:Y:S02]  /*0c40*/  CS2R R54, SRZ ;  /* 0x0000000000367805 */ /* 0x000fe4000001ff00 */
[----:B------:R-:W-:Y:S02]  /*0c50*/  CS2R R56, SRZ ;  /* 0x0000000000387805 */ /* 0x000fe4000001ff00 */
[----:B------:R-:W-:Y:S02]  /*0c60*/  CS2R R58, SRZ ;  /* 0x00000000003a7805 */ /* 0x000fe4000001ff00 */
[----:B------:R-:W-:Y:S02]  /*0c70*/  CS2R R60, SRZ ;  /* 0x00000000003c7805 */ /* 0x000fe4000001ff00 */
[----:B------:R-:W-:-:S02]  /*0c80*/  CS2R R62, SRZ ;  /* 0x00000000003e7805 */ /* 0x000fc4000001ff00 */
[----:B------:R-:W-:Y:S02]  /*0c90*/  CS2R R64, SRZ ;  /* 0x0000000000407805 */ /* 0x000fe4000001ff00 */
        /* <DEDUP_REMOVED lines=25> */
[----:B------:R-:W-:Y:S01]  /*0e30*/  CS2R R52, SRZ ;  /* 0x0000000000347805 */ /* 0x000fe2000001ff00 */
[----:B------:R-:W-:Y:S06]  /*0e40*/  @!P0 BRA `(.L_x_15) ;  /* 0x00000000009c8947 */ /* 0x000fec0003800000 */
[----:B------:R-:W-:-:S04]  /*0e50*/  LOP3.LUT R6, R3, 0x1, RZ, 0xfc, !PT ;  /* 0x0000000103067812 */ /* 0x000fc800078efcff */
[----:B------:R-:W-:-:S13]  /*0e60*/  ISETP.NE.AND P1, PT, R6, 0x3, PT ;  /* 0x000000030600780c */ /* 0x000fda0003f25270 */
[----:B------:R-:W-:Y:S05]  /*0e70*/  @!P1 BRA `(.L_x_16) ;  /* 0x0000000000049947 */ /* 0x000fea0003800000 */
[----:B------:R-:W-:Y:S01]  /*0e80*/  BPT.TRAP 0x1 ;  /* 0x000000040000795c */ /* 0x000fe20000300000 */
.L_x_16:
[----:B------:R-:W0:Y:S01]  /*0e90*/  S2UR UR5, SR_CgaCtaId ;  /* 0x00000000000579c3 */ /* 0x000e220000008800 */
[----:B------:R-:W-:Y:S01]  /*0ea0*/  SHF.L.U32 R6, RZ, 0x1f, RZ ;  /* 0x0000001fff067819 */ /* 0x000fe200000006ff */
[----:B------:R-:W-:Y:S02]  /*0eb0*/  UMOV UR4, 0x400 ;  /* 0x0000040000047882 */ /* 0x000fe40000000000 */
[----:B0-----:R-:W-:-:S12]  /*0ec0*/  ULEA UR5, UR5, UR4, 0x18 ;  /* 0x0000000405057291 */ /* 0x001fd8000f8ec03f */
.L_x_17:
[----:B0-----:R-:W-:-:S04]  /*0ed0*/  IMAD.U32 R7, RZ, RZ, UR5 ;  /* 0x00000005ff077e24 */ /* 0x001fc8000f8e00ff */
[----:B------:R0:W1:Y:S03]  /*0ee0*/  SYNCS.PHASECHK.TRANS64.TRYWAIT P1, [R7+URZ+0x36000], R6 ;  /* 0x03600006070075a7 */ /* 0x000066000802017f */
[----:B-1----:R-:W-:Y:S05]  /*0ef0*/  @!P1 NANOSLEEP.SYNCS 0x989680 ;  /* 0x009896800000995d */ /* 0x002fea0003900000 */
[----:B------:R-:W1:Y:S02]  /*0f00*/  @!P1 SYNCS.PHASECHK.TRANS64 P1, [R7+URZ+0x36000], R6 ;  /* 0x03600006070095a7 */ /* 0x000e64000802007f */
[----:B-1----:R-:W-:Y:S05]  /*0f10*/  @!P1 BRA `(.L_x_17) ;  /* 0xfffffffc00ec9947 */ /* 0x002fea000383ffff */
[----:B------:R-:W-:Y:S01]  /*0f20*/  USHF.R.U32.HI UR4, URZ, 0x4, UR5 ;  /* 0x000000043f047899 */ /* 0x000fe20008011605 */
[----:B------:R-:W-:Y:S01]  /*0f30*/  WARPGROUP.ARRIVE ;  /* 0x00000000000079c5 */ /* 0x000fe20000000000 */
[----:B------:R-:W-:Y:S02]  /*0f40*/  UIADD3 UR5, UR5, 0x24000, URZ ;  /* 0x0002400005057890 */ /* 0x000fe4000fffe03f */
[----:B------:R-:W-:Y:S02]  /*0f50*/  ULOP3.LUT UR4, UR4, 0x3fff, URZ, 0xc0, !UPT ;  /* 0x00003fff04047892 */ /* 0x000fe4000f8ec03f */
[----:B------:R-:W-:Y:S02]  /*0f60*/  USHF.R.U32.HI UR5, URZ, 0x4, UR5 ;  /* 0x000000043f057899 */ /* 0x000fe40008011605 */
[----:B------:R-:W-:Y:S02]  /*0f70*/  ULOP3.LUT UR10, UR4, 0x10000, URZ, 0xfc, !UPT ;  /* 0x00010000040a7892 */ /* 0x000fe4000f8efc3f */
[----:B------:R-:W-:-:S02]  /*0f80*/  ULOP3.LUT UR8, UR5, 0x3fff, URZ, 0xc0, !UPT ;  /* 0x00003fff05087892 */ /* 0x000fc4000f8ec03f */
[----:B------:R-:W-:Y:S01]  /*0f90*/  UIADD3 UR9, UR10, 0x100, URZ ;  /* 0x000001000a097890 */ /* 0x000fe2000fffe03f */
[----:B------:R-:W-:Y:S02]  /*0fa0*/  UMOV UR7, 0x40000040 ;  /* 0x4000004000077882 */ /* 0x000fe40000000000 */
[----:B------:R-:W-:Y:S01]  /*0fb0*/  UMOV UR4, UR10 ;  /* 0x0000000a00047c82 */ /* 0x000fe20008000000 */
[----:B------:R-:W-:Y:S01]  /*0fc0*/  UMOV UR5, 0x80000020 ;  /* 0x8000002000057882 */ /* 0x000fe20000000000 */
[----:B------:R-:W-:Y:S02]  /*0fd0*/  UMOV UR6, UR8 ;  /* 0x0000000800067c82 */ /* 0x000fe40008000000 */
[----:B------:R-:W-:Y:S01]  /*0fe0*/  HGMMA.64x64x16.F32.BF16 R56, gdesc[UR4].tnspB, RZ, !UPT ;  /* 0x40e00000043879f0 */ /* 0x000fe2000c7018ff */
[----:B------:R-:W-:Y:S01]  /*0ff0*/  UMOV UR4, UR9 ;  /* 0x0000000900047c82 */ /* 0x000fe20008000000 */
[----:B------:R-:W-:Y:S02]  /*1000*/  UMOV UR5, 0x80000020 ;  /* 0x8000002000057882 */ /* 0x000fe40000000000 */
[----:B------:R-:W-:Y:S01]  /*1010*/  HGMMA.64x64x16.F32.BF16 R24, gdesc[UR4].tnspB, RZ, !UPT ;  /* 0x40e00000041879f0 */ /* 0x000fe2000c7018ff */
[----:B------:R-:W-:-:S02]  /*1020*/  UIADD3 UR4, UR10, 0x2, URZ ;  /* 0x000000020a047890 */ /* 0x000fc4000fffe03f */
[----:B------:R-:W-:Y:S02]  /*1030*/  UIADD3 UR6, UR8, 0x80, URZ ;  /* 0x0000008008067890 */ /* 0x000fe4000fffe03f */
[----:B------:R-:W-:Y:S01]  /*1040*/  UIADD3 UR8, UR10, 0x102, URZ ;  /* 0x000001020a087890 */ /* 0x000fe2000fffe03f */
[----:B------:R-:W-:Y:S01]  /*1050*/  UMOV UR5, 0x80000020 ;  /* 0x8000002000057882 */ /* 0x000fe20000000000 */
[----:B------:R-:W-:-:S05]  /*1060*/  UMOV UR7, 0x40000040 ;  /* 0x4000004000077882 */ /* 0x000fca0000000000 */
[----:B------:R-:W-:Y:S01]  /*1070*/  HGMMA.64x64x16.F32.BF16 R56, gdesc[UR4].tnspB, R56 ;  /* 0x40e00000043879f0 */ /* 0x000fe20008701838 */
[----:B------:R-:W-:Y:S01]  /*1080*/  UMOV UR4, UR8 ;  /* 0x0000000800047c82 */ /* 0x000fe20008000000 */
[----:B------:R-:W-:Y:S02]  /*1090*/  UMOV UR5, 0x80000020 ;  /* 0x8000002000057882 */ /* 0x000fe40000000000 */
[----:B------:R-:W-:Y:S01]  /*10a0*/  HGMMA.64x64x16.F32.BF16 R24, gdesc[UR4].tnspB, R24, gsb0 ;  /* 0x40e00000041879f0 */ /* 0x000fe20008001818 */
[----:B------:R-:W-:-:S05]  /*10b0*/  UMOV UR4, 0x1 ;  /* 0x0000000100047882 */ /* 0x000fca0000000000 */
.L_x_15:
[----:B0-----:R-:W-:-:S05]  /*10c0*/  VIMNMX R6, R5, 0x1, PT ;  /* 0x0000000105067848 */ /* 0x001fca0003fe0100 */
[----:B------:R-:W-:-:S05]  /*10d0*/  IMAD.IADD R6, R5, 0x1, -R6 ;  /* 0x0000000105067824 */ /* 0x000fca00078e0a06 */
[----:B------:R-:W-:-:S13]  /*10e0*/  ISETP.GE.AND P1, PT, R6, 0x1, PT ;  /* 0x000000010600780c */ /* 0x000fda0003f26270 */
[----:B------:R-:W-:Y:S05]  /*10f0*/  @!P1 BRA `(.L_x_18) ;  /* 0x0000000400109947 */ /* 0x000fea0003800000 */
[----:B------:R-:W0:Y:S01]  /*1100*/  S2UR UR6, SR_CgaCtaId ;  /* 0x00000000000679c3 */ /* 0x000e220000008800 */
[----:B------:R-:W-:Y:S01]  /*1110*/  UMOV UR5, 0x400 ;  /* 0x0000040000057882 */ /* 0x000fe20000000000 */
[----:B------:R-:W-:Y:S01]  /*1120*/  LOP3.LUT R11, R3, 0x1, RZ, 0xfc, !PT ;  /* 0x00000001030b7812 */ /* 0x000fe200078efcff */
[----:B------:R-:W-:Y:S01]  /*1130*/  IMAD.MOV.U32 R10, RZ, RZ, RZ ;  /* 0x000000ffff0a7224 */ /* 0x000fe200078e00ff */
[----:B------:R-:W-:Y:S01]  /*1140*/  UISETP.NE.U32.AND UP0, UPT, UR4, URZ, UPT ;  /* 0x0000003f0400728c */ /* 0x000fe2000bf05070 */
[----:B------:R-:W-:Y:S02]  /*1150*/  IMAD.MOV.U32 R5, RZ, RZ, R6 ;  /* 0x000000ffff057224 */ /* 0x000fe400078e0006 */
[----:B------:R-:W-:Y:S01]  /*1160*/  IMAD.MOV.U32 R7, RZ, RZ, RZ ;  /* 0x000000ffff077224 */ /* 0x000fe200078e00ff */
[----:B0-----:R-:W-:-:S04]  /*1170*/  ULEA UR14, UR6, UR5, 0x18 ;  /* 0x00000005060e7291 */ /* 0x001fc8000f8ec03f */
[----:B------:R-:W-:Y:S02]  /*1180*/  USHF.R.U32.HI UR5, URZ, 0x4, UR14 ;  /* 0x000000043f057899 */ /* 0x000fe4000801160e */
[----:B------:R-:W-:Y:S02]  /*1190*/  UIADD3 UR6, UR14, 0x24000, URZ ;  /* 0x000240000e067890 */ /* 0x000fe4000fffe03f */
[----:B------:R-:W-:Y:S02]  /*11a0*/  ULOP3.LUT UR5, UR5, 0x3fff, URZ, 0xc0, !UPT ;  /* 0x00003fff05057892 */ /* 0x000fe4000f8ec03f */
[----:B------:R-:W-:Y:S02]  /*11b0*/  USHF.R.U32.HI UR6, URZ, 0x4, UR6 ;  /* 0x000000043f067899 */ /* 0x000fe40008011606 */
[----:B------:R-:W-:Y:S02]  /*11c0*/  ULOP3.LUT UR15, UR5, 0x10000, URZ, 0xfc, !UPT ;  /* 0x00010000050f7892 */ /* 0x000fe4000f8efc3f */
[----:B------:R-:W-:-:S12]  /*11d0*/  ULOP3.LUT UR16, UR6, 0x3fff, URZ, 0xc0, !UPT ;  /* 0x00003fff06107892 */ /* 0x000fd8000f8ec03f */
.L_x_23:
[----:B------:R-:W-:-:S13]  /*11e0*/  ISETP.NE.AND P2, PT, R11, 0x3, PT ;  /* 0x000000030b00780c */ /* 0x000fda0003f45270 */
[----:B------:R-:W-:Y:S05]  /*11f0*/  @!P2 BRA `(.L_x_19) ;  /* 0x000000000004a947 */ /* 0x000fea0003800000 */
[----:B------:R-:W-:Y:S01]  /*1200*/  BPT.TRAP 0x1 ;  /* 0x000000040000795c */ /* 0x000fe20000300000 */
.L_x_19:
[----:B------:R-:W-:Y:S01]  /*1210*/  SHF.L.U32 R8, R10, 0x1f, RZ ;  /* 0x0000001f0a087819 */ /* 0x000fe200000006ff */
[----:B------:R-:W-:-:S12]  /*1220*/  ULEA UR5, UR4, UR14, 0x3 ;  /* 0x0000000e04057291 */ /* 0x000fd8000f8e183f */
.L_x_20:
[----:B0-----:R-:W-:-:S04]  /*1230*/  IMAD.U32 R9, RZ, RZ, UR5 ;  /* 0x00000005ff097e24 */ /* 0x001fc8000f8e00ff */
[----:B------:R0:W1:Y:S03]  /*1240*/  SYNCS.PHASECHK.TRANS64.TRYWAIT P1, [R9+URZ+0x36000], R8 ;  /* 0x03600008090075a7 */ /* 0x000066000802017f */
[----:B-1----:R-:W-:Y:S05]  /*1250*/  @!P1 NANOSLEEP.SYNCS 0x989680 ;  /* 0x009896800000995d */ /* 0x002fea0003900000 */
[----:B------:R-:W1:Y:S02]  /*1260*/  @!P1 SYNCS.PHASECHK.TRANS64 P1, [R9+URZ+0x36000], R8 ;  /* 0x03600008090095a7 */ /* 0x000e64000802007f */
[----:B-1----:R-:W-:Y:S05]  /*1270*/  @!P1 BRA `(.L_x_20) ;  /* 0xfffffffc00ec9947 */ /* 0x002fea000383ffff */
[----:B------:R-:W-:Y:S01]  /*1280*/  ULEA UR6, UR4, UR15, 0x9 ;  /* 0x0000000f04067291 */ /* 0x000fe2000f8e483f */
[----:B------:R-:W-:Y:S01]  /*1290*/  WARPGROUP.ARRIVE ;  /* 0x00000000000079c5 */ /* 0x000fe20000000000 */
[----:B------:R-:W-:Y:S02]  /*12a0*/  ULEA UR5, UR4, UR16, 0x8 ;  /* 0x0000001004057291 */ /* 0x000fe4000f8e403f */
[----:B------:R-:W-:Y:S01]  /*12b0*/  UIADD3 UR7, UR6, 0x100, URZ ;  /* 0x0000010006077890 */ /* 0x000fe2000fffe03f */
[----:B------:R-:W-:Y:S02]  /*12c0*/  UMOV UR11, 0x40000040 ;  /* 0x40000040000b7882 */ /* 0x000fe40000000000 */
[----:B------:R-:W-:Y:S01]  /*12d0*/  UMOV UR8, UR6 ;  /* 0x0000000600087c82 */ /* 0x000fe20008000000 */
[----:B------:R-:W-:Y:S01]  /*12e0*/  UMOV UR9, 0x80000020 ;  /* 0x8000002000097882 */ /* 0x000fe20000000000 */
[----:B------:R-:W-:Y:S02]  /*12f0*/  UMOV UR10, UR5 ;  /* 0x00000005000a7c82 */ /* 0x000fe40008000000 */
[----:B------:R-:W-:Y:S01]  /*1300*/  HGMMA.64x64x16.F32.BF16 R56, gdesc[UR8].tnspB, R56, UP0 ;  /* 0x40e00000083879f0 */ /* 0x000fe2000bf01838 */
[----:B------:R-:W-:Y:S01]  /*1310*/  UMOV UR8, UR7 ;  /* 0x0000000700087c82 */ /* 0x000fe20008000000 */
[----:B------:R-:W-:-:S02]  /*1320*/  UMOV UR9, 0x80000020 ;  /* 0x8000002000097882 */ /* 0x000fc40000000000 */
[----:B------:R-:W-:Y:S01]  /*1330*/  HGMMA.64x64x16.F32.BF16 R24, gdesc[UR8].tnspB, R24, UP0 ;  /* 0x40e00000081879f0 */ /* 0x000fe2000bf01818 */
[----:B------:R-:W-:Y:S02]  /*1340*/  UIADD3 UR10, UR5, 0x80, URZ ;  /* 0x00000080050a7890 */ /* 0x000fe4000fffe03f */
[----:B------:R-:W-:Y:S02]  /*1350*/  UIADD3 UR8, UR6, 0x2, URZ ;  /* 0x0000000206087890 */ /* 0x000fe4000fffe03f */
[----:B------:R-:W-:Y:S01]  /*1360*/  UIADD3 UR6, UR6, 0x102, URZ ;  /* 0x0000010206067890 */ /* 0x000fe2000fffe03f */
[----:B------:R-:W-:Y:S01]  /*1370*/  UMOV UR11, 0x40000040 ;  /* 0x40000040000b7882 */ /* 0x000fe20000000000 */
[----:B------:R-:W-:-:S05]  /*1380*/  UMOV UR9, 0x80000020 ;  /* 0x8000002000097882 */ /* 0x000fca0000000000 */
[----:B------:R-:W-:Y:S01]  /*1390*/  HGMMA.64x64x16.F32.BF16 R56, gdesc[UR8].tnspB, R56 ;  /* 0x40e00000083879f0 */ /* 0x000fe20008701838 */
[----:B------:R-:W-:Y:S01]  /*13a0*/  UMOV UR8, UR6 ;  /* 0x0000000600087c82 */ /* 0x000fe20008000000 */
[----:B------:R-:W-:Y:S02]  /*13b0*/  UMOV UR9, 0x80000020 ;  /* 0x8000002000097882 */ /* 0x000fe40000000000 */
[----:B------:R-:W-:Y:S03]  /*13c0*/  HGMMA.64x64x16.F32.BF16 R24, gdesc[UR8].tnspB, R24, gsb0 ;  /* 0x40e00000081879f0 */ /* 0x000fe60008001818 */
[----:B------:R-:W-:Y:S02]  /*13d0*/  WARPGROUP.DEPBAR.LE gsb0, 0x1 ;  /* 0x00008000000079c5 */ /* 0x000fe40000010100 */
[----:B------:R-:W-:Y:S05]  /*13e0*/  @!P2 BRA `(.L_x_21) ;  /* 0x000000000004a947 */ /* 0x000fea0003800000 */
[----:B------:R-:W-:Y:S01]  /*13f0*/  BPT.TRAP 0x1 ;  /* 0x000000040000795c */ /* 0x000fe20000300000 */
.L_x_21:
[----:B------:R-:W-:-:S13]  /*1400*/  ISETP.NE.AND P1, PT, R4, RZ, PT ;  /* 0x000000ff0400720c */ /* 0x000fda0003f25270 */
[----:B0-----:R-:W-:-:S05]  /*1410*/  @P1 LEA R8, R7, UR14, 0x3 ;  /* 0x0000000e07081c11 */ /* 0x001fca000f8e18ff */
[----:B------:R-:W-:-:S05]  /*1420*/  @P1 VIADD R9, R8, 0x36090 ;  /* 0x0003609008091836 */ /* 0x000fca0000000000 */
[----:B------:R-:W-:-:S04]  /*1430*/  @P1 PRMT R9, R2, 0x654, R9 ;  /* 0x0000065402091816 */ /* 0x000fc80000000009 */
[----:B------:R0:W-:Y:S01]  /*1440*/  @P1 SYNCS.ARRIVE.TRANS64.RED.A1T0 RZ, [R9+URZ], RZ ;  /* 0x000000ff09ff19a7 */ /* 0x0001e2000810043f */
[----:B------:R-:W-:-:S13]  /*1450*/  ISETP.GT.U32.AND P1, PT, R3, 0x1, PT ;  /* 0x000000010300780c */ /* 0x000fda0003f24070 */
[----:B0-----:R-:W-:Y:S05]  /*1460*/  @P1 BRA `(.L_x_22) ;  /* 0x0000000000041947 */ /* 0x001fea0003800000 */
[----:B------:R-:W-:Y:S01]  /*1470*/  BPT.TRAP 0x1 ;  /* 0x000000040000795c */ /* 0x000fe20000300000 */
.L_x_22:
[----:B------:R-:W-:Y:S01]  /*1480*/  UIADD3 UR4, UR4, 0x1, URZ ;  /* 0x0000000104047890 */ /* 0x000fe2000fffe03f */
[----:B------:R-:W-:Y:S01]  /*1490*/  ISETP.GT.AND P2, PT, R5, 0x1, PT ;  /* 0x000000010500780c */ /* 0x000fe20003f44270 */
[----:B------:R-:W-:Y:S02]  /*14a0*/  VIADD R7, R7, 0x1 ;  /* 0x0000000107077836 */ /* 0x000fe40000000000 */
[----:B------:R-:W-:Y:S01]  /*14b0*/  UISETP.NE.AND UP0, UPT, UR4, 0x12, UPT ;  /* 0x000000120400788c */ /* 0x000fe2000bf05270 */
[----:B------:R-:W-:Y:S02]  /*14c0*/  VIADD R5, R5, 0xffffffff ;  /* 0xffffffff05057836 */ /* 0x000fe40000000000 */
[C---:B------:R-:W-:Y:S01]  /*14d0*/  ISETP.NE.AND P1, PT, R7.reuse, 0x12, PT ;  /* 0x000000120700780c */ /* 0x040fe20003f25270 */
[----:B------:R-:W-:Y:S02]  /*14e0*/  USEL UR5, URZ, 0x1, UP0 ;  /* 0x000000013f057887 */ /* 0x000fe40008000000 */
[----:B------:R-:W-:Y:S01]  /*14f0*/  USEL UR4, UR4, URZ, UP0 ;  /* 0x0000003f04047287 */ /* 0x000fe20008000000 */
[----:B------:R-:W-:Y:S01]  /*1500*/  SEL R7, R7, RZ, P1 ;  /* 0x000000ff07077207 */ /* 0x000fe20000800000 */
[----:B------:R-:W-:-:S02]  /*1510*/  UPLOP3.LUT UP0, UPT, UPT, UPT, UPT, 0x80, 0x0 ;  /* 0x000000000000789c */ /* 0x000fc40003f0f070 */
[----:B------:R-:W-:Y:S01]  /*1520*/  LOP3.LUT R10, R10, UR5, RZ, 0x3c, !PT ;  /* 0x000000050a0a7c12 */ /* 0x000fe2000f8e3cff */
[----:B------:R-:W-:Y:S08]  /*1530*/  @P2 BRA `(.L_x_23) ;  /* 0xfffffffc00282947 */ /* 0x000ff0000383ffff */
.L_x_18:
[----:B------:R-:W-:Y:S02]  /*1540*/  WARPGROUP.DEPBAR.LE gsb0, 0x0 ;  /* 0x00008000000079c5 */ /* 0x000fe40000010000 */
[----:B------:R-:W-:Y:S05]  /*1550*/  @!P0 BRA `(.L_x_24) ;  /* 0x0000000000548947 */ /* 0x000fea0003800000 */
[----:B------:R-:W-:-:S04]  /*1560*/  LOP3.LUT R5, R3, 0x1, RZ, 0xfc, !PT ;  /* 0x0000000103057812 */ /* 0x000fc800078efcff */
[----:B------:R-:W-:-:S13]  /*1570*/  ISETP.NE.AND P0, PT, R5, 0x3, PT ;  /* 0x000000030500780c */ /* 0x000fda0003f05270 */
[----:B------:R-:W-:Y:S05]  /*1580*/  @!P0 BRA `(.L_x_25) ;  /* 0x0000000000048947 */ /* 0x000fea0003800000 */
[----:B------:R-:W-:Y:S01]  /*1590*/  BPT.TRAP 0x1 ;  /* 0x000000040000795c */ /* 0x000fe20000300000 */
.L_x_25:
[----:B------:R-:W-:Y:S01]  /*15a0*/  ISETP.NE.AND P0, PT, R4, RZ, PT ;  /* 0x000000ff0400720c */ /* 0x000fe20003f05270 */
[----:B------:R-:W-:Y:S01]  /*15b0*/  BSSY B0, `(.L_x_26) ;  /* 0x000000d000007945 */ /* 0x000fe20003800000 */
[----:B------:R-:W-:-:S11]  /*15c0*/  ISETP.GT.U32.AND P1, PT, R3, 0x1, PT ;  /* 0x000000010300780c */ /* 0x000fd60003f24070 */
[----:B------:R-:W-:Y:S05]  /*15d0*/  @!P0 BRA `(.L_x_27) ;  /* 0x0000000000288947 */ /* 0x000fea0003800000 */
[----:B------:R-:W0:Y:S01]  /*15e0*/  S2R R8, SR_CgaCtaId ;  /* 0x0000000000087919 */ /* 0x000e220000008800 */
[----:B------:R-:W-:Y:S01]  /*15f0*/  IMAD.WIDE.U32 R4, R6, 0x38e38e39, RZ ;  /* 0x38e38e3906047825 */ /* 0x000fe200078e00ff */
[----:B------:R-:W-:-:S04]  /*1600*/  MOV R3, 0x400 ;  /* 0x0000040000037802 */ /* 0x000fc80000000f00 */
[----:B------:R-:W-:-:S05]  /*1610*/  SHF.R.U32.HI R5, RZ, 0x2, R5 ;  /* 0x00000002ff057819 */ /* 0x000fca0000011605 */
[----:B------:R-:W-:Y:S01]  /*1620*/  IMAD R6, R5, -0x12, R6 ;  /* 0xffffffee05067824 */ /* 0x000fe200078e0206 */
[----:B0-----:R-:W-:-:S05]  /*1630*/  LEA R3, R8, R3, 0x18 ;  /* 0x0000000308037211 */ /* 0x001fca00078ec0ff */
[----:B------:R-:W-:-:S04]  /*1640*/  IMAD R6, R6, 0x8, R3 ;  /* 0x0000000806067824 */ /* 0x000fc800078e0203 */
[----:B------:R-:W-:-:S05]  /*1650*/  VIADD R3, R6, 0x36090 ;  /* 0x0003609006037836 */ /* 0x000fca0000000000 */
[----:B------:R-:W-:-:S04]  /*1660*/  PRMT R3, R2, 0x654, R3 ;  /* 0x0000065402037816 */ /* 0x000fc80000000003 */
[----:B------:R0:W-:Y:S03]  /*1670*/  SYNCS.ARRIVE.TRANS64.RED.A1T0 RZ, [R3+URZ], RZ ;  /* 0x000000ff03ff79a7 */ /* 0x0001e6000810043f */
.L_x_27:
[----:B------:R-:W-:Y:S05]  /*1680*/  BSYNC B0 ;  /* 0x0000000000007941 */ /* 0x000fea0003800000 */
.L_x_26:
[----:B------:R-:W-:Y:S05]  /*1690*/  @P1 BRA `(.L_x_24) ;  /* 0x0000000000041947 */ /* 0x000fea0003800000 */
[----:B------:R-:W-:Y:S01]  /*16a0*/  BPT.TRAP 0x1 ;  /* 0x000000040000795c */ /* 0x000fe20000300000 */
.L_x_24:
[----:B------:R-:W0:Y:S01]  /*16b0*/  S2R R2, SR_TID.X ;  /* 0x0000000000027919 */ /* 0x000e220000002100 */
[----:B------:R-:W-:Y:S01]  /*16c0*/  ULDC.64 UR4, c[0x0][0x280] ;  /* 0x0000a00000047ab9 */ /* 0x000fe20000000a00 */
[----:B------:R-:W1:Y:S01]  /*16d0*/  S2R R4, SR_CTAID.Y ;  /* 0x0000000000047919 */ /* 0x000e620000002600 */
[----:B------:R-:W2:Y:S01]  /*16e0*/  S2R R9, SR_CTAID.X ;  /* 0x0000000000097919 */ /* 0x000ea20000002500 */
[----:B0-----:R-:W-:-:S04]  /*16f0*/  SHF.R.S32.HI R3, RZ, 0x1f, R2 ;  /* 0x0000001fff037819 */ /* 0x001fc80000011402 */
[----:B------:R-:W-:Y:S01]  /*1700*/  LEA.HI R3, R3, R2, RZ, 0x7 ;  /* 0x0000000203037211 */ /* 0x000fe200078f38ff */
[----:B-1----:R-:W-:-:S03]  /*1710*/  IMAD.SHL.U32 R4, R4, 0x40, RZ ;  /* 0x0000004004047824 */ /* 0x002fc600078e00ff */
[----:B------:R-:W-:Y:S01]  /*1720*/  LOP3.LUT R3, R3, 0xffffff80, RZ, 0xc0, !PT ;  /* 0xffffff8003037812 */ /* 0x000fe200078ec0ff */
[----:B--2---:R-:W-:Y:S01]  /*1730*/  IMAD.SHL.U32 R8, R9, 0x80, RZ ;  /* 0x0000008009087824 */ /* 0x004fe200078e00ff */
[----:B------:R-:W-:-:S03]  /*1740*/  ISETP.GE.AND P0, PT, R4, UR5, PT ;  /* 0x0000000504007c0c */ /* 0x000fc6000bf06270 */
[----:B------:R-:W-:Y:S01]  /*1750*/  IMAD.IADD R10, R2, 0x1, -R3 ;  /* 0x00000001020a7824 */ /* 0x000fe200078e0a03 */
[----:B------:R-:W-:-:S04]  /*1760*/  ISETP.GE.OR P0, PT, R8, UR4, P0 ;  /* 0x0000000408007c0c */ /* 0x000fc80008706670 */
[----:B------:R-:W-:-:S04]  /*1770*/  SHF.R.S32.HI R7, RZ, 0x1f, R10 ;  /* 0x0000001fff077819 */ /* 0x000fc8000001140a */
[----:B------:R-:W-:-:S04]  /*1780*/  LEA.HI R2, R7, R10, RZ, 0x2 ;  /* 0x0000000a07027211 */ /* 0x000fc800078f10ff */
[--C-:B------:R-:W-:Y:S02]  /*1790*/  SHF.R.S32.HI R16, RZ, 0x2, R2.reuse ;  /* 0x00000002ff107819 */ /* 0x100fe40000011402 */
[----:B------:R-:W-:-:S04]  /*17a0*/  SHF.R.S32.HI R3, RZ, 0x1f, R2 ;  /* 0x0000001fff037819 */ /* 0x000fc80000011402 */
[----:B------:R-:W-:-:S04]  /*17b0*/  LEA.HI R3, R3, R16, RZ, 0x3 ;  /* 0x0000001003037211 */ /* 0x000fc800078f18ff */
[----:B------:R-:W-:Y:S01]  /*17c0*/  LOP3.LUT R17, R3, 0xfffffff8, RZ, 0xc0, !PT ;  /* 0xfffffff803117812 */ /* 0x000fe200078ec0ff */
[----:B------:R-:W-:Y:S06]  /*17d0*/  @P0 EXIT ;  /* 0x000000000000094d */ /* 0x000fec0003800000 */
[----:B------:R-:W-:Y:S01]  /*17e0*/  LOP3.LUT R5, R2, 0x7ffffffc, RZ, 0xc0, !PT ;  /* 0x7ffffffc02057812 */ /* 0x000fe200078ec0ff */
[----:B------:R-:W-:Y:S01]  /*17f0*/  IMAD.IADD R16, R16, 0x1, -R17 ;  /* 0x0000000110107824 */ /* 0x000fe200078e0a11 */
[----:B------:R-:W0:Y:S01]  /*1800*/  LDC.64 R2, c[0x0][0x5d0] ;  /* 0x00017400ff027b82 */ /* 0x000e220000000a00 */
[----:B------:R-:W-:Y:S02]  /*1810*/  LEA.HI R6, R7, R10, RZ, 0x5 ;  /* 0x0000000a07067211 */ /* 0x000fe400078f28ff */
[----:B------:R-:W-:Y:S01]  /*1820*/  IMAD.IADD R5, R10, 0x1, -R5 ;  /* 0x000000010a057824 */ /* 0x000fe200078e0a05 */
[----:B------:R-:W-:Y:S02]  /*1830*/  SHF.R.S32.HI R17, RZ, 0x1f, R16 ;  /* 0x0000001fff117819 */ /* 0x000fe40000011410 */
[----:B------:R-:W-:Y:S01]  /*1840*/  SHF.R.S32.HI R11, RZ, 0x5, R6 ;  /* 0x00000005ff0b7819 */ /* 0x000fe20000011406 */
[----:B------:R-:W-:Y:S01]  /*1850*/  IMAD.SHL.U32 R5, R5, 0x2, RZ ;  /* 0x0000000205057824 */ /* 0x000fe200078e00ff */
[----:B----45:R-:W-:Y:S01]  /*1860*/  FSETP.NEU.AND P1, PT, R14, RZ, PT ;  /* 0x000000ff0e00720b */ /* 0x030fe20003f2d000 */
[----:B------:R-:W-:-:S03]  /*1870*/  IMAD.WIDE R6, R9, 0x80, R16 ;  /* 0x0000008009067825 */ /* 0x000fc600078e0210 */
[----:B------:R-:W-:Y:S01]  /*1880*/  SHF.R.S32.HI R9, RZ, 0x1f, R5 ;  /* 0x0000001fff097819 */ /* 0x000fe20000011405 */
[C---:B------:R-:W-:Y:S01]  /*1890*/  IMAD R13, R11.reuse, -0x10, -R8 ;  /* 0xfffffff00b0d7824 */ /* 0x040fe200078e0a08 */
[C---:B------:R-:W-:Y:S01]  /*18a0*/  IADD3 R8, P0, R4.reuse, R5, RZ ;  /* 0x0000000504087210 */ /* 0x040fe20007f1e0ff */
[----:B------:R-:W-:Y:S01]  /*18b0*/  IMAD.WIDE R6, R11, 0x10, R6 ;  /* 0x000000100b067825 */ /* 0x000fe200078e0206 */
[----:B---3--:R-:W-:Y:S02]  /*18c0*/  IADD3 R15, -R5, UR5, -R4 ;  /* 0x00000005050f7c10 */ /* 0x008fe4000fffe904 */
[----:B------:R-:W-:Y:S02]  /*18d0*/  LEA.HI.X.SX32 R9, R4, R9, 0x1, P0 ;  /* 0x0000000904097211 */ /* 0x000fe400000f0eff */
[----:B------:R-:W-:Y:S02]  /*18e0*/  IADD3 R16, R13, UR4, -R16 ;  /* 0x000000040d107c10 */ /* 0x000fe4000fffe810 */
[----:B------:R-:W-:Y:S01]  /*18f0*/  ISETP.GT.AND P4, PT, R15, RZ, PT ;  /* 0x000000ff0f00720c */ /* 0x000fe20003f84270 */
[-C--:B0-----:R-:W-:Y:S01]  /*1900*/  IMAD R4, R7, R2.reuse, RZ ;  /* 0x0000000207047224 */ /* 0x081fe200078e02ff */
[----:B------:R-:W-:Y:S01]  /*1910*/  SHF.L.U64.HI R19, R2, 0x3, R3 ;  /* 0x0000000302137819 */ /* 0x000fe20000010203 */
[----:B------:R-:W-:Y:S01]  /*1920*/  IMAD.WIDE.U32 R10, R6, R2, R8 ;  /* 0x00000002060a7225 */ /* 0x000fe200078e0008 */
[----:B------:R-:W-:-:S02]  /*1930*/  P2R R5, PR, RZ, 0x10 ;  /* 0x00000010ff057803 */ /* 0x000fc40000000000 */
[----:B------:R-:W-:Y:S01]  /*1940*/  ISETP.GT.AND P0, PT, R16, RZ, P4 ;  /* 0x000000ff1000720c */ /* 0x000fe20002704270 */
[----:B------:R-:W-:Y:S01]  /*1950*/  IMAD R13, R6, R3, R4 ;  /* 0x00000003060d7224 */ /* 0x000fe200078e0204 */
[C---:B------:R-:W-:Y:S01]  /*1960*/  SHF.L.U64.HI R18, R2.reuse, 0x6, R3 ;  /* 0x0000000602127819 */ /* 0x040fe20000010203 */
[C---:B------:R-:W-:Y:S02]  /*1970*/  IMAD.SHL.U32 R20, R2.reuse, 0x8, RZ ;  /* 0x0000000802147824 */ /* 0x040fe400078e00ff */
[----:B------:R-:W-:Y:S02]  /*1980*/  IMAD.SHL.U32 R17, R2, 0x40, RZ ;  /* 0x0000004002117824 */ /* 0x000fe400078e00ff */
[----:B------:R-:W-:Y:S01]  /*1990*/  IMAD.IADD R13, R11, 0x1, R13 ;  /* 0x000000010b0d7824 */ /* 0x000fe200078e020d */
[----:B------:R-:W-:Y:S06]  /*19a0*/  @!P1 BRA `(.L_x_28) ;  /* 0x00000030008c9947 */ /* 0x000fec0003800000 */
[----:B------:R-:W-:Y:S01]  /*19b0*/  ULDC.64 UR6, c[0x0][0x5b0] ;  /* 0x00016c0000067ab9 */ /* 0x000fe20000000a00 */
[----:B------:R-:W-:Y:S01]  /*19c0*/  ULDC.64 UR8, c[0x0][0x5a8] ;  /* 0x00016a0000087ab9 */ /* 0x000fe20000000a00 */
[----:B------:R-:W-:Y:S01]  /*19d0*/  IMAD R21, R7, UR6, RZ ;  /* 0x0000000607157c24 */ /* 0x000fe2000f8e02ff */
[----:B------:R-:W-:Y:S01]  /*19e0*/  ULDC.64 UR4, c[0x0][0x5c8] ;  /* 0x0001720000047ab9 */ /* 0x000fe20000000a00 */
[----:B------:R-:W-:-:S04]  /*19f0*/  IMAD.WIDE.U32 R2, R6, UR6, R8 ;  /* 0x0000000606027c25 */ /* 0x000fc8000f8e0008 */
[----:B------:R-:W-:Y:S01]  /*1a00*/  IMAD R21, R6, UR7, R21 ;  /* 0x0000000706157c24 */ /* 0x000fe2000f8e0215 */
[----:B------:R-:W-:-:S03]  /*1a10*/  LEA R4, P1, R2, UR8, 0x1 ;  /* 0x0000000802047c11 */ /* 0x000fc6000f8208ff */
[----:B------:R-:W-:-:S05]  /*1a20*/  IMAD.IADD R3, R3, 0x1, R21 ;  /* 0x0000000103037824 */ /* 0x000fca00078e0215 */
[----:B------:R-:W-:-:S05]  /*1a30*/  LEA.HI.X R5, R2, UR9, R3, 0x1, P1 ;  /* 0x0000000902057c11 */ /* 0x000fca00088f0c03 */
[----:B------:R-:W2:Y:S01]  /*1a40*/  @P0 LDG.E.LTC128B.U16 R22, desc[UR12][R4.64] ;  /* 0x0000000c04160981 */ /* 0x000ea2000c1e1520 */
[----:B------:R-:W-:Y:S01]  /*1a50*/  ISETP.GT.AND P3, PT, R15, 0x1, PT ;  /* 0x000000010f00780c */ /* 0x000fe20003f64270 */
[----:B------:R-:W-:Y:S01]  /*1a60*/  BSSY B0, `(.L_x_29) ;  /* 0x000000c000007945 */ /* 0x000fe20003800000 */
[----:B------:R-:W-:Y:S02]  /*1a70*/  LEA R2, P2, R10, UR4, 0x1 ;  /* 0x000000040a027c11 */ /* 0x000fe4000f8408ff */
[----:B------:R-:W-:Y:S01]  /*1a80*/  ISETP.GT.AND P1, PT, R16, RZ, P3 ;  /* 0x000000ff1000720c */ /* 0x000fe20001f24270 */
[----:B--2---:R-:W-:-:S04]  /*1a90*/  IMAD.U32 R3, R22, 0x10000, RZ ;  /* 0x0001000016037824 */ /* 0x004fc800078e00ff */
[----:B------:R-:W-:-:S04]  /*1aa0*/  FMUL R3, R3, R14 ;  /* 0x0000000e03037220 */ /* 0x000fc80000400000 */
[----:B------:R-:W-:-:S05]  /*1ab0*/  FFMA R3, R56, R0, R3 ;  /* 0x0000000038037223 */ /* 0x000fca0000000003 */
[----:B------:R-:W-:Y:S02]  /*1ac0*/  F2FP.BF16.F32.PACK_AB R11, RZ, R3 ;  /* 0x00000003ff0b723e */ /* 0x000fe400000010ff */
[----:B------:R-:W-:Y:S02]  /*1ad0*/  P2R R3, PR, RZ, 0x8 ;  /* 0x00000008ff037803 */ /* 0x000fe40000000000 */
[----:B------:R-:W-:-:S05]  /*1ae0*/  LEA.HI.X R3, R10, UR5, R13, 0x1, P2 ;  /* 0x000000050a037c11 */ /* 0x000fca00090f0c0d */
[----:B------:R0:W-:Y:S01]  /*1af0*/  @P0 STG.E.U16 desc[UR12][R2.64], R11 ;  /* 0x0000000b02000986 */ /* 0x0001e2000c10150c */
[----:B------:R-:W-:Y:S05]  /*1b00*/  @!P1 BRA `(.L_x_30) ;  /* 0x0000000000049947 */ /* 0x000fea0003800000 */
[----:B------:R1:W5:Y:S02]  /*1b10*/  LDG.E.LTC128B.U16 R22, desc[UR12][R4.64+0x2] ;  /* 0x0000020c04167981 */ /* 0x000364000c1e1520 */
.L_x_30:
[----:B------:R-:W-:Y:S05]  /*1b20*/  BSYNC B0 ;  /* 0x0000000000007941 */ /* 0x000fea0003800000 */
.L_x_29:
[----:B------:R-:W-:Y:S01]  /*1b30*/  USHF.L.U32 UR4, UR6, 0x3, URZ ;  /* 0x0000000306047899 */ /* 0x000fe2000800063f */
[----:B-----5:R-:W-:Y:S01]  /*1b40*/  IMAD.U32 R13, R22, 0x10000, RZ ;  /* 0x00010000160d7824 */ /* 0x020fe200078e00ff */
[----:B------:R-:W-:Y:S01]  /*1b50*/  USHF.L.U64.HI UR5, UR6, 0x3, UR7 ;  /* 0x0000000306057899 */ /* 0x000fe20008010207 */
[----:B------:R-:W-:Y:S02]  /*1b60*/  ISETP.GT.AND P0, PT, R16, 0x8, P4 ;  /* 0x000000081000780c */ /* 0x000fe40002704270 */
[----:B------:R-:W-:Y:S01]  /*1b70*/  FMUL R56, R13, R14 ;  /* 0x0000000e0d387220 */ /* 0x000fe20000400000 */
[----:B------:R-:W-:Y:S02]  /*1b80*/  IMAD.U32 R10, RZ, RZ, UR4 ;  /* 0x00000004ff0a7e24 */ /* 0x000fe4000f8e00ff */
[----:B0-----:R-:W-:Y:S02]  /*1b90*/  IMAD.U32 R11, RZ, RZ, UR5 ;  /* 0x00000005ff0b7e24 */ /* 0x001fe4000f8e00ff */
[----:B------:R-:W-:Y:S01]  /*1ba0*/  FFMA R56, R57, R0, R56 ;  /* 0x0000000039387223 */ /* 0x000fe20000000038 */
[----:B------:R-:W-:-:S04]  /*1bb0*/  IMAD.WIDE.U32 R12, R6, UR6, R10 ;  /* 0x00000006060c7c25 */ /* 0x000fc8000f8e000a */
[----:B------:R-:W-:Y:S02]  /*1bc0*/  F2FP.BF16.F32.PACK_AB R57, RZ, R56 ;  /* 0x00000038ff39723e */ /* 0x000fe400000010ff */
[----:B------:R-:W-:-:S03]  /*1bd0*/  IADD3 R23, P2, R8, R12, RZ ;  /* 0x0000000c08177210 */ /* 0x000fc60007f5e0ff */
[----:B------:R0:W-:Y:S01]  /*1be0*/  @P1 STG.E.U16 desc[UR12][R2.64+0x2], R57 ;  /* 0x0000023902001986 */ /* 0x0001e2000c10150c */
[----:B------:R-:W-:Y:S02]  /*1bf0*/  IADD3.X R56, R9, R21, R13, P2, !PT ;  /* 0x0000001509387210 */ /* 0x000fe400017fe40d */
[----:B------:R-:W-:-:S04]  /*1c00*/  LEA R12, P2, R23, UR8, 0x1 ;  /* 0x00000008170c7c11 */ /* 0x000fc8000f8408ff */
[----:B------:R-:W-:-:S05]  /*1c10*/  LEA.HI.X R13, R23, UR9, R56, 0x1, P2 ;  /* 0x00000009170d7c11 */ /* 0x000fca00090f0c38 */
[----:B------:R-:W2:Y:S01]  /*1c20*/  @P0 LDG.E.LTC128B.U16 R22, desc[UR12][R12.64] ;  /* 0x0000000c0c160981 */ /* 0x000ea2000c1e1520 */
[C---:B------:R-:W-:Y:S01]  /*1c30*/  IMAD.SHL.U32 R23, R20.reuse, 0x2, RZ ;  /* 0x0000000214177824 */ /* 0x040fe200078e00ff */
[----:B------:R-:W-:Y:S01]  /*1c40*/  SHF.L.U64.HI R19, R20, 0x1, R19 ;  /* 0x0000000114137819 */ /* 0x000fe20000010213 */
[----:B------:R-:W-:Y:S01]  /*1c50*/  BSSY B0, `(.L_x_31) ;  /* 0x000000b000007945 */ /* 0x000fe20003800000 */
[----:B------:R-:W-:Y:S02]  /*1c60*/  ISETP.GT.AND P1, PT, R16, 0x8, P3 ;  /* 0x000000081000780c */ /* 0x000fe40001f24270 */
[----:B------:R-:W-:Y:S01]  /*1c70*/  IADD3 R20, P2, R23, R2, RZ ;  /* 0x0000000217147210 */ /* 0x000fe20007f5e0ff */
[----:B--2---:R-:W-:-:S04]  /*1c80*/  IMAD.U32 R21, R22, 0x10000, RZ ;  /* 0x0001000016157824 */ /* 0x004fc800078e00ff */
[----:B------:R-:W-:-:S04]  /*1c90*/  FMUL R21, R21, R14 ;  /* 0x0000000e15157220 */ /* 0x000fc80000400000 */
[----:B------:R-:W-:-:S05]  /*1ca0*/  FFMA R21, R58, R0, R21 ;  /* 0x000000003a157223 */ /* 0x000fca0000000015 */
[----:B------:R-:W-:Y:S01]  /*1cb0*/  F2FP.BF16.F32.PACK_AB R56, RZ, R21 ;  /* 0x00000015ff38723e */ /* 0x000fe200000010ff */
[----:B------:R-:W-:-:S05]  /*1cc0*/  IMAD.X R21, R19, 0x1, R3, P2 ;  /* 0x0000000113157824 */ /* 0x000fca00010e0603 */
[----:B------:R0:W-:Y:S01]  /*1cd0*/  @P0 STG.E.U16 desc[UR12][R20.64], R56 ;  /* 0x0000003814000986 */ /* 0x0001e2000c10150c */
[----:B------:R-:W-:Y:S05]  /*1ce0*/  @!P1 BRA `(.L_x_32) ;  /* 0x0000000000049947 */ /* 0x000fea0003800000 */
[----:B------:R2:W5:Y:S02]  /*1cf0*/  LDG.E.LTC128B.U16 R22, desc[UR12][R12.64+0x2] ;  /* 0x0000020c0c167981 */ /* 0x000564000c1e1520 */
.L_x_32:
[----:B------:R-:W-:Y:S05]  /*1d00*/  BSYNC B0 ;  /* 0x0000000000007941 */ /* 0x000fea0003800000 */
.L_x_31:
[----:B0----5:R-:W-:Y:S01]  /*1d10*/  IMAD.U32 R57, R22, 0x10000, RZ ;  /* 0x0001000016397824 */ /* 0x021fe200078e00ff */
[----:B------:R-:W-:Y:S01]  /*1d20*/  ISETP.GT.AND P3, PT, R15, 0x8, PT ;  /* 0x000000080f00780c */ /* 0x000fe20003f64270 */
[----:B------:R-:W-:Y:S02]  /*1d30*/  BSSY B0, `(.L_x_33) ;  /* 0x0000009000007945 */ /* 0x000fe40003800000 */
[----:B------:R-:W-:Y:S01]  /*1d40*/  FMUL R56, R57, R14 ;  /* 0x0000000e39387220 */ /* 0x000fe20000400000 */
[----:B------:R-:W-:Y:S02]  /*1d50*/  ISETP.GT.AND P0, PT, R16, RZ, P3 ;  /* 0x000000ff1000720c */ /* 0x000fe40001f04270 */
[----:B------:R-:W-:Y:S01]  /*1d60*/  P2R R57, PR, RZ, 0x8 ;  /* 0x00000008ff397803 */ /* 0x000fe20000000000 */
[----:B------:R-:W-:-:S05]  /*1d70*/  FFMA R56, R59, R0, R56 ;  /* 0x000000003b387223 */ /* 0x000fca0000000038 */
[----:B------:R-:W-:-:S05]  /*1d80*/  F2FP.BF16.F32.PACK_AB R56, RZ, R56 ;  /* 0x00000038ff38723e */ /* 0x000fca00000010ff */
[----:B------:R0:W-:Y:S01]  /*1d90*/  @P1 STG.E.U16 desc[UR12][R20.64+0x2], R56 ;  /* 0x0000023814001986 */ /* 0x0001e2000c10150c */
[----:B------:R-:W-:Y:S05]  /*1da0*/  @!P0 BRA `(.L_x_34) ;  /* 0x0000000000048947 */ /* 0x000fea0003800000 */
[----:B------:R3:W5:Y:S02]  /*1db0*/  LDG.E.LTC128B.U16 R22, desc[UR12][R4.64+0x10] ;  /* 0x0000100c04167981 */ /* 0x000764000c1e1520 */
.L_x_34:
[----:B------:R-:W-:Y:S05]  /*1dc0*/  BSYNC B0 ;  /* 0x0000000000007941 */ /* 0x000fea0003800000 */
.L_x_33:
[----:B-----5:R-:W-:Y:S01]  /*1dd0*/  IMAD.U32 R57, R22, 0x10000, RZ ;  /* 0x0001000016397824 */ /* 0x020fe200078e00ff */
[----:B------:R-:W-:Y:S01]  /*1de0*/  ISETP.GT.AND P2, PT, R15, 0x9, PT ;  /* 0x000000090f00780c */ /* 0x000fe20003f44270 */
[----:B------:R-:W-:Y:S02]  /*1df0*/  BSSY B0, `(.L_x_35) ;  /* 0x0000009000007945 */ /* 0x000fe40003800000 */
[----:B------:R-:W-:Y:S01]  /*1e00*/  FMUL R57, R57, R14 ;  /* 0x0000000e39397220 */ /* 0x000fe20000400000 */
[----:B------:R-:W-:Y:S02]  /*1e10*/  ISETP.GT.AND P1, PT, R16, RZ, P2 ;  /* 0x000000ff1000720c */ /* 0x000fe40001724270 */
[----:B0-----:R-:W-:Y:S01]  /*1e20*/  P2R R56, PR, RZ, 0x4 ;  /* 0x00000004ff387803 */ /* 0x001fe20000000000 */
[----:B------:R-:W-:-:S05]  /*1e30*/  FFMA R57, R60, R0, R57 ;  /* 0x000000003c397223 */ /* 0x000fca0000000039 */
[----:B------:R-:W-:-:S05]  /*1e40*/  F2FP.BF16.F32.PACK_AB R57, RZ, R57 ;  /* 0x00000039ff39723e */ /* 0x000fca00000010ff */
[----:B------:R0:W-:Y:S01]  /*1e50*/  @P0 STG.E.U16 desc[UR12][R2.64+0x10], R57 ;  /* 0x0000103902000986 */ /* 0x0001e2000c10150c */
[----:B------:R-:W-:Y:S05]  /*1e60*/  @!P1 BRA `(.L_x_36) ;  /* 0x0000000000049947 */ /* 0x000fea0003800000 */
[----:B------:R4:W5:Y:S02]  /*1e70*/  LDG.E.LTC128B.U16 R22, desc[UR12][R4.64+0x12] ;  /* 0x0000120c04167981 */ /* 0x000964000c1e1520 */
.L_x_36:
[----:B------:R-:W-:Y:S05]  /*1e80*/  BSYNC B0 ;  /* 0x0000000000007941 */ /* 0x000fea0003800000 */
.L_x_35:
[----:B0----5:R-:W-:Y:S01]  /*1e90*/  IMAD.U32 R57, R22, 0x10000, RZ ;  /* 0x0001000016397824 */ /* 0x021fe200078e00ff */
[----:B------:R-:W-:Y:S01]  /*1ea0*/  ISETP.GT.AND P0, PT, R16, 0x8, P3 ;  /* 0x000000081000780c */ /* 0x000fe20001f04270 */
[----:B------:R-:W-:Y:S02]  /*1eb0*/  BSSY B0, `(.L_x_37) ;  /* 0x0000007000007945 */ /* 0x000fe40003800000 */
[----:B------:R-:W-:-:S04]  /*1ec0*/  FMUL R56, R57, R14 ;  /* 0x0000000e39387220 */ /* 0x000fc80000400000 */
[----:B------:R-:W-:-:S05]  /*1ed0*/  FFMA R56, R61, R0, R56 ;  /* 0x000000003d387223 */ /* 0x000fca0000000038 */
[----:B------:R-:W-:-:S05]  /*1ee0*/  F2FP.BF16.F32.PACK_AB R56, RZ, R56 ;  /* 0x00000038ff38723e */ /* 0x000fca00000010ff */
[----:B------:R0:W-:Y:S01]  /*1ef0*/  @P1 STG.E.U16 desc[UR12][R2.64+0x12], R56 ;  /* 0x0000123802001986 */ /* 0x0001e2000c10150c */
[----:B------:R-:W-:Y:S05]  /*1f00*/  @!P0 BRA `(.L_x_38) ;  /* 0x0000000000048947 */ /* 0x000fea0003800000 */
[----:B------:R0:W5:Y:S02]  /*1f10*/  LDG.E.LTC128B.U16 R22, desc[UR12][R12.64+0x10] ;  /* 0x0000100c0c167981 */ /* 0x000164000c1e1520 */
.L_x_38:
[----:B------:R-:W-:Y:S05]  /*1f20*/  BSYNC B0 ;  /* 0x0000000000007941 */ /* 0x000fea0003800000 */
.L_x_37:
[----:B-----5:R-:W-:Y:S01]  /*1f30*/  IMAD.U32 R57, R22, 0x10000, RZ ;  /* 0x0001000016397824 */ /* 0x020fe200078e00ff */
        /* <DEDUP_REMOVED lines=8> */
.L_x_40:
[----:B------:R-:W-:Y:S05]  /*1fc0*/  BSYNC B0 ;  /* 0x0000000000007941 */ /* 0x000fea0003800000 */
.L_x_39:
[----:B-----5:R-:W-:Y:S01]  /*1fd0*/  IMAD.U32 R59, R22, 0x10000, RZ ;  /* 0x00010000163b7824 */ /* 0x020fe200078e00ff */
[----:B------:R-:W-:Y:S01]  /*1fe0*/  ISETP.GT.AND P3, PT, R15, 0x10, PT ;  /* 0x000000100f00780c */ /* 0x000fe20003f64270 */
[C---:B0-----:R-:W-:Y:S01]  /*1ff0*/  IMAD.SHL.U32 R57, R17.reuse, 0x2, RZ ;  /* 0x0000000211397824 */ /* 0x041fe200078e00ff */
[----:B------:R-:W-:Y:S01]  /*2000*/  SHF.L.U64.HI R17, R17, 0x1, R18 ;  /* 0x0000000111117819 */ /* 0x000fe20000010212 */
[----:B------:R-:W-:Y:S01]  /*2010*/  FMUL R56, R59, R14 ;  /* 0x0000000e3b387220 */ /* 0x000fe20000400000 */
[----:B------:R-:W-:Y:S02]  /*2020*/  BSSY B0, `(.L_x_41) ;  /* 0x000000a000007945 */ /* 0x000fe40003800000 */
[----:B------:R-:W-:Y:S01]  /*2030*/  IADD3 R18, P0, P2, R57, R2, R23 ;  /* 0x0000000239127210 */ /* 0x000fe20007a1e017 */
[----:B------:R-:W-:Y:S01]  /*2040*/  FFMA R56, R63, R0, R56 ;  /* 0x000000003f387223 */ /* 0x000fe20000000038 */
[----:B------:R-:W-:Y:S02]  /*2050*/  P2R R23, PR, RZ, 0x8 ;  /* 0x00000008ff177803 */ /* 0x000fe40000000000 */
[----:B------:R-:W-:-:S02]  /*2060*/  IADD3.X R19, R17, R3, R19, P0, P2 ;  /* 0x0000000311137210 */ /* 0x000fc400007e4413 */
[----:B------:R-:W-:Y:S02]  /*2070*/  F2FP.BF16.F32.PACK_AB R56, RZ, R56 ;  /* 0x00000038ff38723e */ /* 0x000fe400000010ff */
[----:B------:R-:W-:-:S03]  /*2080*/  ISETP.GT.AND P0, PT, R16, RZ, P3 ;  /* 0x000000ff1000720c */ /* 0x000fc60001f04270 */
[----:B------:R0:W-:Y:S10]  /*2090*/  @P1 STG.E.U16 desc[UR12][R20.64+0x12], R56 ;  /* 0x0000123814001986 */ /* 0x0001f4000c10150c */
[----:B------:R-:W-:Y:S05]  /*20a0*/  @!P0 BRA `(.L_x_42) ;  /* 0x0000000000048947 */ /* 0x000fea0003800000 */
[----:B------:R0:W5:Y:S02]  /*20b0*/  LDG.E.LTC128B.U16 R22, desc[UR12][R4.64+0x20] ;  /* 0x0000200c04167981 */ /* 0x000164000c1e1520 */
.L_x_42:
[----:B------:R-:W-:Y:S05]  /*20c0*/  BSYNC B0 ;  /* 0x0000000000007941 */ /* 0x000fea0003800000 */
.L_x_41:
[----:B-----5:R-:W-:Y:S01]  /*20d0*/  IMAD.U32 R23, R22, 0x10000, RZ ;  /* 0x0001000016177824 */ /* 0x020fe200078e00ff */
[----:B------:R-:W-:Y:S01]  /*20e0*/  ISETP.GT.AND P1, PT, R15, 0x11, PT ;  /* 0x000000110f00780c */ /* 0x000fe20003f24270 */
[----:B------:R-:W-:Y:S02]  /*20f0*/  BSSY B0, `(.L_x_43) ;  /* 0x0000009000007945 */ /* 0x000fe40003800000 */
[----:B------:R-:W-:-:S04]  /*2100*/  FMUL R23, R23, R14 ;  /* 0x0000000e17177220 */ /* 0x000fc80000400000 */
[----:B------:R-:W-:-:S05]  /*2110*/  FFMA R23, R64, R0, R23 ;  /* 0x0000000040177223 */ /* 0x000fca0000000017 */
[----:B------:R-:W-:-:S05]  /*2120*/  F2FP.BF16.F32.PACK_AB R23, RZ, R23 ;  /* 0x00000017ff17723e */ /* 0x000fca00000010ff */
[----:B------:R1:W-:Y:S01]  /*2130*/  @P0 STG.E.U16 desc[UR12][R2.64+0x20], R23 ;  /* 0x0000201702000986 */ /* 0x0003e2000c10150c */
[----:B------:R-:W-:Y:S02]  /*2140*/  ISETP.GT.AND P0, PT, R16, RZ, P1 ;  /* 0x000000ff1000720c */ /* 0x000fe40000f04270 */
[----:B-1----:R-:W-:-:S11]  /*2150*/  P2R R23, PR, RZ, 0x2 ;  /* 0x00000002ff177803 */ /* 0x002fd60000000000 */
[----:B------:R-:W-:Y:S05]  /*2160*/  @!P0 BRA `(.L_x_44) ;  /* 0x0000000000048947 */ /* 0x000fea0003800000 */
[----:B------:R1:W5:Y:S02]  /*2170*/  LDG.E.LTC128B.U16 R22, desc[UR12][R4.64+0x22] ;  /* 0x0000220c04167981 */ /* 0x000364000c1e1520 */
.L_x_44:
[----:B------:R-:W-:Y:S05]  /*2180*/  BSYNC B0 ;  /* 0x0000000000007941 */ /* 0x000fea0003800000 */
.L_x_43:
[----:B-----5:R-:W-:Y:S01]  /*2190*/  IMAD.U32 R23, R22, 0x10000, RZ ;  /* 0x0001000016177824 */ /* 0x020fe200078e00ff */
[----:B------:R-:W-:Y:S03]  /*21a0*/  BSSY B0, `(.L_x_45) ;  /* 0x0000008000007945 */ /* 0x000fe60003800000 */
[----:B0-----:R-:W-:-:S04]  /*21b0*/  FMUL R56, R23, R14 ;  /* 0x0000000e17387220 */ /* 0x001fc80000400000 */
[----:B------:R-:W-:-:S05]  /*21c0*/  FFMA R56, R65, R0, R56 ;  /* 0x0000000041387223 */ /* 0x000fca0000000038 */
[----:B------:R-:W-:-:S05]  /*21d0*/  F2FP.BF16.F32.PACK_AB R56, RZ, R56 ;  /* 0x00000038ff38723e */ /* 0x000fca00000010ff */
[----:B------:R0:W-:Y:S01]  /*21e0*/  @P0 STG.E.U16 desc[UR12][R2.64+0x22], R56 ;  /* 0x0000223802000986 */ /* 0x0001e2000c10150c */
[----:B------:R-:W-:-:S13]  /*21f0*/  ISETP.GT.AND P0, PT, R16, 0x8, P3 ;  /* 0x000000081000780c */ /* 0x000fda0001f04270 */
[----:B0-----:R-:W-:Y:S05]  /*2200*/  @!P0 BRA `(.L_x_46) ;  /* 0x0000000000048947 */ /* 0x001fea0003800000 */
[----:B------:R0:W5:Y:S02]  /*2210*/  LDG.E.LTC128B.U16 R22, desc[UR12][R12.64+0x20] ;  /* 0x0000200c0c167981 */ /* 0x000164000c1e1520 */
.L_x_46:
[----:B------:R-:W-:Y:S05]  /*2220*/  BSYNC B0 ;  /* 0x0000000000007941 */ /* 0x000fea0003800000 */
.L_x_45:
[C---:B-----5:R-:W-:Y:S01]  /*2230*/  IMAD.U32 R23, R22.reuse, 0x10000, RZ ;  /* 0x0001000016177824 */ /* 0x060fe200078e00ff */
[----:B------:R-:W-:Y:S01]  /*2240*/  BSSY B0, `(.L_x_47) ;  /* 0x000000c000007945 */ /* 0x000fe20003800000 */
[----:B------:R-:W-:Y:S02]  /*2250*/  PRMT R56, R22, 0x7610, R56 ;  /* 0x0000761016387816 */ /* 0x000fe40000000038 */
[----:B------:R-:W-:-:S04]  /*2260*/  FMUL R23, R23, R14 ;  /* 0x0000000e17177220 */ /* 0x000fc80000400000 */
[----:B------:R-:W-:-:S05]  /*2270*/  FFMA R23, R66, R0, R23 ;  /* 0x0000000042177223 */ /* 0x000fca0000000017 */
[----:B------:R-:W-:-:S04]  /*2280*/  F2FP.BF16.F32.PACK_AB R23, RZ, R23 ;  /* 0x00000017ff17723e */ /* 0x000fc800000010ff */
[----:B------:R-:W-:-:S05]  /*2290*/  PRMT R58, R23, 0x7610, R58 ;  /* 0x00007610173a7816 */ /* 0x000fca000000003a */
[----:B------:R0:W-:Y:S01]  /*22a0*/  @P0 STG.E.U16 desc[UR12][R20.64+0x20], R58 ;  /* 0x0000203a14000986 */ /* 0x0001e2000c10150c */
[----:B------:R-:W-:-:S05]  /*22b0*/  IADD3 R59, P0, R6, 0x40, RZ ;  /* 0x00000040063b7810 */ /* 0x000fca0007f1e0ff */
[----:B------:R-:W-:Y:S01]  /*22c0*/  IMAD.X R23, RZ, RZ, R7, P0 ;  /* 0x000000ffff177224 */ /* 0x000fe200000e0607 */
[----:B------:R-:W-:-:S13]  /*22d0*/  ISETP.GT.AND P0, PT, R16, 0x8, P1 ;  /* 0x000000081000780c */ /* 0x000fda0000f04270 */
[----:B0-----:R-:W-:Y:S05]  /*22e0*/  @!P0 BRA `(.L_x_48) ;  /* 0x0000000000048947 */ /* 0x001fea0003800000 */
[----:B------:R0:W5:Y:S02]  /*22f0*/  LDG.E.LTC128B.U16 R56, desc[UR12][R12.64+0x22] ;  /* 0x0000220c0c387981 */ /* 0x000164000c1e1520 */
.L_x_48:
[----:B------:R-:W-:Y:S05]  /*2300*/  BSYNC B0 ;  /* 0x0000000000007941 */ /* 0x000fea0003800000 */
.L_x_47:
[----:B-----5:R-:W-:Y:S01]  /*2310*/  IMAD.U32 R7, R56, 0x10000, RZ ;  /* 0x0001000038077824 */ /* 0x020fe200078e00ff */
[----:B------:R-:W-:Y:S01]  /*2320*/  ISETP.GT.AND P2, PT, R15, 0x18, PT ;  /* 0x000000180f00780c */ /* 0x000fe20003f44270 */
[----:B------:R-:W-:Y:S01]  /*2330*/  IMAD.WIDE.U32 R10, R59, UR6, R10 ;  /* 0x000000063b0a7c25 */ /* 0x000fe2000f8e000a */
[----:B------:R-:W-:Y:S03]  /*2340*/  BSSY B0, `(.L_x_49) ;  /* 0x0000014000007945 */ /* 0x000fe60003800000 */
[----:B------:R-:W-:-:S04]  /*2350*/  FMUL R6, R7, R14 ;  /* 0x0000000e07067220 */ /* 0x000fc80000400000 */
[----:B------:R-:W-:-:S05]  /*2360*/  FFMA R6, R67, R0, R6 ;  /* 0x0000000043067223 */ /* 0x000fca0000000006 */
[----:B------:R-:W-:Y:S01]  /*2370*/  F2FP.BF16.F32.PACK_AB R7, RZ, R6 ;  /* 0x00000006ff07723e */ /* 0x000fe200000010ff */
[----:B------:R-:W-:Y:S02]  /*2380*/  IMAD R6, R23, UR6, RZ ;  /* 0x0000000617067c24 */ /* 0x000fe4000f8e02ff */
[----:B------:R-:W-:Y:S01]  /*2390*/  IMAD.WIDE.U32 R22, R59, UR6, R8 ;  /* 0x000000063b167c25 */ /* 0x000fe2000f8e0008 */
[----:B------:R-:W-:-:S03]  /*23a0*/  PRMT R58, R7, 0x7610, R58 ;  /* 0x00007610073a7816 */ /* 0x000fc6000000003a */
[----:B------:R-:W-:Y:S02]  /*23b0*/  IMAD R61, R59, UR7, R6 ;  /* 0x000000073b3d7c24 */ /* 0x000fe4000f8e0206 */
[----:B------:R0:W-:Y:S01]  /*23c0*/  @P0 STG.E.U16 desc[UR12][R20.64+0x22], R58 ;  /* 0x0000223a14000986 */ /* 0x0001e2000c10150c */
[----:B------:R-:W-:Y:S01]  /*23d0*/  LEA R6, P0, R22, UR8, 0x1 ;  /* 0x0000000816067c11 */ /* 0x000fe2000f8008ff */
[----:B------:R-:W-:-:S05]  /*23e0*/  IMAD.IADD R7, R23, 0x1, R61 ;  /* 0x0000000117077824 */ /* 0x000fca00078e023d */
[----:B------:R-:W-:Y:S02]  /*23f0*/  LEA.HI.X R7, R22, UR9, R7, 0x1, P0 ;  /* 0x0000000916077c11 */ /* 0x000fe400080f0c07 */
[----:B------:R-:W-:-:S04]  /*2400*/  IADD3 R10, P0, R8, R10, RZ ;  /* 0x0000000a080a7210 */ /* 0x000fc80007f1e0ff */
[----:B------:R-:W-:Y:S02]  /*2410*/  IADD3.X R9, R9, R61, R11, P0, !PT ;  /* 0x0000003d09097210 */ /* 0x000fe400007fe40b */
[----:B------:R-:W-:-:S04]  /*2420*/  LEA R8, P0, R10, UR8, 0x1 ;  /* 0x000000080a087c11 */ /* 0x000fc8000f8008ff */
[----:B------:R-:W-:Y:S02]  /*2430*/  LEA.HI.X R9, R10, UR9, R9, 0x1, P0 ;  /* 0x000000090a097c11 */ /* 0x000fe400080f0c09 */
[----:B------:R-:W-:Y:S02]  /*2440*/  ISETP.GT.AND P0, PT, R16, RZ, P2 ;  /* 0x000000ff1000720c */ /* 0x000fe40001704270 */
[----:B------:R-:W-:-:S11]  /*2450*/  P2R R10, PR, RZ, 0x4 ;  /* 0x00000004ff0a7803 */ /* 0x000fd60000000000 */
[----:B0-----:R-:W-:Y:S05]  /*2460*/  @!P0 BRA `(.L_x_50) ;  /* 0x0000000000048947 */ /* 0x001fea0003800000 */
[----:B------:R0:W5:Y:S02]  /*2470*/  LDG.E.LTC128B.U16 R56, desc[UR12][R4.64+0x30] ;  /* 0x0000300c04387981 */ /* 0x000164000c1e1520 */
.L_x_50:
[----:B------:R-:W-:Y:S05]  /*2480*/  BSYNC B0 ;  /* 0x0000000000007941 */ /* 0x000fea0003800000 */
.L_x_49:
[----:B-----5:R-:W-:Y:S01]  /*2490*/  IMAD.U32 R11, R56, 0x10000, RZ ;  /* 0x00010000380b7824 */ /* 0x020fe200078e00ff */
[----:B------:R-:W-:Y:S01]  /*24a0*/  ISETP.GT.AND P1, PT, R15, 0x19, PT ;  /* 0x000000190f00780c */ /* 0x000fe20003f24270 */
[----:B------:R-:W-:Y:S02]  /*24b0*/  BSSY B0, `(.L_x_51) ;  /* 0x0000009000007945 */ /* 0x000fe40003800000 */
[----:B------:R-:W-:Y:S01]  /*24c0*/  FMUL R11, R11, R14 ;  /* 0x0000000e0b0b7220 */ /* 0x000fe20000400000 */
[----:B------:R-:W-:-:S03]  /*24d0*/  P2R R10, PR, RZ, 0x2 ;  /* 0x00000002ff0a7803 */ /* 0x000fc60000000000 */
[----:B------:R-:W-:-:S05]  /*24e0*/  FFMA R11, R68, R0, R11 ;  /* 0x00000000440b7223 */ /* 0x000fca000000000b */
[----:B------:R-:W-:-:S05]  /*24f0*/  F2FP.BF16.F32.PACK_AB R11, RZ, R11 ;  /* 0x0000000bff0b723e */ /* 0x000fca00000010ff */
[----:B------:R0:W-:Y:S01]  /*2500*/  @P0 STG.E.U16 desc[UR12][R2.64+0x30], R11 ;  /* 0x0000300b02000986 */ /* 0x0001e2000c10150c */
[----:B------:R-:W-:-:S13]  /*2510*/  ISETP.GT.AND P0, PT, R16, RZ, P1 ;  /* 0x000000ff1000720c */ /* 0x000fda0000f04270 */
[----:B0-----:R-:W-:Y:S05]  /*2520*/  @!P0 BRA `(.L_x_52) ;  /* 0x0000000000048947 */ /* 0x001fea0003800000 */
[----:B------:R0:W5:Y:S02]  /*2530*/  LDG.E.LTC128B.U16 R56, desc[UR12][R4.64+0x32] ;  /* 0x0000320c04387981 */ /* 0x000164000c1e1520 */
.L_x_52:
[----:B------:R-:W-:Y:S05]  /*2540*/  BSYNC B0 ;  /* 0x0000000000007941 */ /* 0x000fea0003800000 */
.L_x_51:
[----:B-----5:R-:W-:Y:S01]  /*2550*/  IMAD.U32 R11, R56, 0x10000, RZ ;  /* 0x00010000380b7824 */ /* 0x020fe200078e00ff */
[----:B------:R-:W-:Y:S03]  /*2560*/  BSSY B0, `(.L_x_53) ;  /* 0x0000008000007945 */ /* 0x000fe60003800000 */
[----:B------:R-:W-:-:S04]  /*2570*/  FMUL R10, R11, R14 ;  /* 0x0000000e0b0a7220 */ /* 0x000fc80000400000 */
[----:B------:R-:W-:-:S05]  /*2580*/  FFMA R10, R69, R0, R10 ;  /* 0x00000000450a7223 */ /* 0x000fca000000000a */
[----:B------:R-:W-:-:S05]  /*2590*/  F2FP.BF16.F32.PACK_AB R10, RZ, R10 ;  /* 0x0000000aff0a723e */ /* 0x000fca00000010ff */
[----:B------:R0:W-:Y:S01]  /*25a0*/  @P0 STG.E.U16 desc[UR12][R2.64+0x32], R10 ;  /* 0x0000320a02000986 */ /* 0x0001e2000c10150c */
[----:B------:R-:W-:-:S13]  /*25b0*/  ISETP.GT.AND P0, PT, R16, 0x8, P2 ;  /* 0x000000081000780c */ /* 0x000fda0001704270 */
[----:B0-----:R-:W-:Y:S05]  /*25c0*/  @!P0 BRA `(.L_x_54) ;  /* 0x0000000000048947 */ /* 0x001fea0003800000 */
[----:B------:R0:W5:Y:S02]  /*25d0*/  LDG.E.LTC128B.U16 R56, desc[UR12][R12.64+0x30] ;  /* 0x0000300c0c387981 */ /* 0x000164000c1e1520 */
.L_x_54:
[----:B------:R-:W-:Y:S05]  /*25e0*/  BSYNC B0 ;  /* 0x0000000000007941 */ /* 0x000fea0003800000 */
.L_x_53:
        /* <DEDUP_REMOVED lines=9> */
.L_x_56:
[----:B------:R-:W-:Y:S05]  /*2680*/  BSYNC B0 ;  /* 0x0000000000007941 */ /* 0x000fea0003800000 */
.L_x_55:
        /* <DEDUP_REMOVED lines=11> */
.L_x_58:
[----:B------:R-:W-:Y:S05]  /*2740*/  BSYNC B0 ;  /* 0x0000000000007941 */ /* 0x000fea0003800000 */
.L_x_57:
        /* <DEDUP_REMOVED lines=11> */
.L_x_60:
[----:B------:R-:W-:Y:S05]  /*2800*/  BSYNC B0 ;  /* 0x0000000000007941 */ /* 0x000fea0003800000 */
.L_x_59:
        /* <DEDUP_REMOVED lines=9> */
.L_x_62:
[----:B------:R-:W-:Y:S05]  /*28a0*/  BSYNC B0 ;  /* 0x0000000000007941 */ /* 0x000fea0003800000 */
.L_x_61:
        /* <DEDUP_REMOVED lines=9> */
.L_x_64:
[----:B------:R-:W-:Y:S05]  /*2940*/  BSYNC B0 ;  /* 0x0000000000007941 */ /* 0x000fea0003800000 */
.L_x_63:
        /* <DEDUP_REMOVED lines=11> */
.L_x_66:
[----:B------:R-:W-:Y:S05]  /*2a00*/  BSYNC B0 ;  /* 0x0000000000007941 */ /* 0x000fea0003800000 */
.L_x_65:
[----:B-----5:R-:W-:Y:S01]  /*2a10*/  IMAD.U32 R11, R56, 0x10000, RZ ;  /* 0x00010000380b7824 */ /* 0x020fe200078e00ff */
[----:B------:R-:W-:Y:S01]  /*2a20*/  ISETP.GT.AND P4, PT, R15, 0x29, PT ;  /* 0x000000290f00780c */ /* 0x000fe20003f84270 */
[----:B------:R-:W-:Y:S02]  /*2a30*/  BSSY B0, `(.L_x_67) ;  /* 0x0000008000007945 */ /* 0x000fe40003800000 */
[----:B------:R-:W-:-:S04]  /*2a40*/  FMUL R11, R11, R14 ;  /* 0x0000000e0b0b7220 */ /* 0x000fc80000400000 */
[----:B------:R-:W-:-:S05]  /*2a50*/  FFMA R11, R76, R0, R11 ;  /* 0x000000004c0b7223 */ /* 0x000fca000000000b */
[----:B------:R-:W-:-:S05]  /*2a60*/  F2FP.BF16.F32.PACK_AB R11, RZ, R11 ;  /* 0x0000000bff0b723e */ /* 0x000fca00000010ff */
[----:B------:R0:W-:Y:S01]  /*2a70*/  @P0 STG.E.U16 desc[UR12][R2.64+0x50], R11 ;  /* 0x0000500b02000986 */ /* 0x0001e2000c10150c */
[----:B------:R-:W-:-:S13]  /*2a80*/  ISETP.GT.AND P0, PT, R16, RZ, P4 ;  /* 0x000000ff1000720c */ /* 0x000fda0002704270 */
[----:B0-----:R-:W-:Y:S05]  /*2a90*/  @!P0 BRA `(.L_x_68) ;  /* 0x0000000000048947 */ /* 0x001fea0003800000 */
[----:B------:R0:W5:Y:S02]  /*2aa0*/  LDG.E.LTC128B.U16 R56, desc[UR12][R4.64+0x52] ;  /* 0x0000520c04387981 */ /* 0x000164000c1e1520 */
.L_x_68:
[----:B------:R-:W-:Y:S05]  /*2ab0*/  BSYNC B0 ;  /* 0x0000000000007941 */ /* 0x000fea0003800000 */
.L_x_67:
        /* <DEDUP_REMOVED lines=9> */
.L_x_70:
[----:B------:R-:W-:Y:S05]  /*2b50*/  BSYNC B0 ;  /* 0x0000000000007941 */ /* 0x000fea0003800000 */
.L_x_69:
        /* <DEDUP_REMOVED lines=9> */
.L_x_72:
[----:B------:R-:W-:Y:S05]  /*2bf0*/  BSYNC B0 ;  /* 0x0000000000007941 */ /* 0x000fea0003800000 */
.L_x_71:
        /* <DEDUP_REMOVED lines=10> */
.L_x_74:
[----:B------:R-:W-:Y:S05]  /*2ca0*/  BSYNC B0 ;  /* 0x0000000000007941 */ /* 0x000fea0003800000 */
.L_x_73:
        /* <DEDUP_REMOVED lines=10> */
.L_x_76:
[----:B------:R-:W-:Y:S05]  /*2d50*/  BSYNC B0 ;  /* 0x0000000000007941 */ /* 0x000fea0003800000 */
.L_x_75:
        /* <DEDUP_REMOVED lines=9> */
.L_x_78:
[----:B------:R-:W-:Y:S05]  /*2df0*/  BSYNC B0 ;  /* 0x0000000000007941 */ /* 0x000fea0003800000 */
.L_x_77:
        /* <DEDUP_REMOVED lines=9> */
.L_x_80:
[----:B------:R-:W-:Y:S05]  /*2e90*/  BSYNC B0 ;  /* 0x0000000000007941 */ /* 0x000fea0003800000 */
.L_x_79:
        /* <DEDUP_REMOVED lines=10> */
.L_x_82:
[----:B------:R-:W-:Y:S05]  /*2f40*/  BSYNC B0 ;  /* 0x0000000000007941 */ /* 0x000fea0003800000 */
.L_x_81:
[----:B-----5:R-:W-:Y:S01]  /*2f50*/  IMAD.U32 R11, R56, 0x10000, RZ ;  /* 0x00010000380b7824 */ /* 0x020fe200078e00ff */
[----:B------:R-:W-:Y:S03]  /*2f60*/  BSSY B0, `(.L_x_83) ;  /* 0x000000d000007945 */ /* 0x000fe60003800000 */
[----:B------:R-:W-:-:S04]  /*2f70*/  FMUL R11, R11, R14 ;  /* 0x0000000e0b0b7220 */ /* 0x000fc80000400000 */
[----:B------:R-:W-:-:S05]  /*2f80*/  FFMA R11, R84, R0, R11 ;  /* 0x00000000540b7223 */ /* 0x000fca000000000b */
[----:B------:R-:W-:-:S05]  /*2f90*/  F2FP.BF16.F32.PACK_AB R11, RZ, R11 ;  /* 0x0000000bff0b723e */ /* 0x000fca00000010ff */
[----:B------:R1:W-:Y:S01]  /*2fa0*/  @P0 STG.E.U16 desc[UR12][R2.64+0x70], R11 ;  /* 0x0000700b02000986 */ /* 0x0003e2000c10150c */
[----:B------:R-:W-:-:S05]  /*2fb0*/  IADD3 R22, P0, R57, R20, RZ ;  /* 0x0000001439167210 */ /* 0x000fca0007f1e0ff */
[----:B------:R-:W-:Y:S01]  /*2fc0*/  IMAD.X R23, R17, 0x1, R21, P0 ;  /* 0x0000000111177824 */ /* 0x000fe200000e0615 */
[----:B------:R-:W-:-:S05]  /*2fd0*/  IADD3 R10, P0, R57, R2, RZ ;  /* 0x00000002390a7210 */ /* 0x000fca0007f1e0ff */
[----:B-1----:R-:W-:Y:S01]  /*2fe0*/  IMAD.X R11, R17, 0x1, R3, P0 ;  /* 0x00000001110b7824 */ /* 0x002fe200000e0603 */
[----:B------:R-:W-:-:S04]  /*2ff0*/  ISETP.GT.AND P0, PT, R15, 0x39, PT ;  /* 0x000000390f00780c */ /* 0x000fc80003f04270 */
[----:B------:R-:W-:-:S13]  /*3000*/  ISETP.GT.AND P5, PT, R16, RZ, P0 ;  /* 0x000000ff1000720c */ /* 0x000fda00007a4270 */
[----:B------:R-:W-:Y:S05]  /*3010*/  @!P5 BRA `(.L_x_84) ;  /* 0x000000000004d947 */ /* 0x000fea0003800000 */
[----:B------:R1:W5:Y:S02]  /*3020*/  LDG.E.LTC128B.U16 R56, desc[UR12][R4.64+0x72] ;  /* 0x0000720c04387981 */ /* 0x000364000c1e1520 */
.L_x_84:
[----:B------:R-:W-:Y:S05]  /*3030*/  BSYNC B0 ;  /* 0x0000000000007941 */ /* 0x000fea0003800000 */
.L_x_83:
[----:B01-345:R-:W-:Y:S01]  /*3040*/  IMAD.U32 R5, R56, 0x10000, RZ ;  /* 0x0001000038057824 */ /* 0x03bfe200078e00ff */
        /* <DEDUP_REMOVED lines=8> */
.L_x_86:
[----:B------:R-:W-:Y:S05]  /*30d0*/  BSYNC B0 ;  /* 0x0000000000007941 */ /* 0x000fea0003800000 */
.L_x_85:
[----:B-----5:R-:W-:Y:S01]  /*30e0*/  IMAD.U32 R3, R56, 0x10000, RZ ;  /* 0x0001000038037824 */ /* 0x020fe200078e00ff */
[----:B------:R-:W-:Y:S03]  /*30f0*/  BSSY B0, `(.L_x_87) ;  /* 0x0000008000007945 */ /* 0x000fe60003800000 */
[----:B------:R-:W-:-:S04]  /*3100*/  FMUL R3, R3, R14 ;  /* 0x0000000e03037220 */ /* 0x000fc80000400000 */
[----:B------:R-:W-:-:S05]  /*3110*/  FFMA R3, R86, R0, R3 ;  /* 0x0000000056037223 */ /* 0x000fca0000000003 */
[----:B------:R-:W-:-:S05]  /*3120*/  F2FP.BF16.F32.PACK_AB R3, RZ, R3 ;  /* 0x00000003ff03723e */ /* 0x000fca00000010ff */
[----:B------:R1:W-:Y:S01]  /*3130*/  @P5 STG.E.U16 desc[UR12][R20.64+0x70], R3 ;  /* 0x0000700314005986 */ /* 0x0003e2000c10150c */
[----:B------:R-:W-:-:S13]  /*3140*/  ISETP.GT.AND P5, PT, R16, 0x8, P0 ;  /* 0x000000081000780c */ /* 0x000fda00007a4270 */
[----:B-1----:R-:W-:Y:S05]  /*3150*/  @!P5 BRA `(.L_x_88) ;  /* 0x000000000004d947 */ /* 0x002fea0003800000 */
[----:B------:R1:W5:Y:S02]  /*3160*/  LDG.E.LTC128B.U16 R56, desc[UR12][R12.64+0x72] ;  /* 0x0000720c0c387981 */ /* 0x000364000c1e1520 */
.L_x_88:
[----:B------:R-:W-:Y:S05]  /*3170*/  BSYNC B0 ;  /* 0x0000000000007941 */ /* 0x000fea0003800000 */
.L_x_87:
[----:B-----5:R-:W-:-:S04]  /*3180*/  IMAD.U32 R3, R56, 0x10000, RZ ;  /* 0x0001000038037824 */ /* 0x020fc800078e00ff */
[----:B------:R-:W-:-:S04]  /*3190*/  FMUL R2, R3, R14 ;  /* 0x0000000e03027220 */ /* 0x000fc80000400000 */
[----:B------:R-:W-:-:S05]  /*31a0*/  FFMA R2, R87, R0, R2 ;  /* 0x0000000057027223 */ /* 0x000fca0000000002 */
[----:B------:R-:W-:-:S05]  /*31b0*/  F2FP.BF16.F32.PACK_AB R2, RZ, R2 ;  /* 0x00000002ff02723e */ /* 0x000fca00000010ff */
[----:B------:R3:W-:Y:S01]  /*31c0*/  @P5 STG.E.U16 desc[UR12][R20.64+0x72], R2 ;  /* 0x0000720214005986 */ /* 0x0007e2000c10150c */
[----:B------:R-:W-:-:S04]  /*31d0*/  ISETP.GT.AND P5, PT, R15, RZ, PT ;  /* 0x000000ff0f00720c */ /* 0x000fc80003fa4270 */
[----:B------:R-:W-:-:S13]  /*31e0*/  ISETP.GT.AND P5, PT, R16, 0x40, P5 ;  /* 0x000000401000780c */ /* 0x000fda0002fa4270 */
[----:B------:R-:W4:Y:S01]  /*31f0*/  @P5 LDG.E.LTC128B.U16 R56, desc[UR12][R6.64] ;  /* 0x0000000c06385981 */ /* 0x000f22000c1e1520 */
[----:B------:R-:W-:Y:S01]  /*3200*/  BSSY B0, `(.L_x_89) ;  /* 0x000000a000007945 */ /* 0x000fe20003800000 */
[----:B----4-:R-:W-:-:S04]  /*3210*/  IMAD.U32 R3, R56, 0x10000, RZ ;  /* 0x0001000038037824 */ /* 0x010fc800078e00ff */
[----:B------:R-:W-:-:S04]  /*3220*/  FMUL R3, R3, R14 ;  /* 0x0000000e03037220 */ /* 0x000fc80000400000 */
[----:B------:R-:W-:-:S05]  /*3230*/  FFMA R3, R24, R0, R3 ;  /* 0x0000000018037223 */ /* 0x000fca0000000003 */
[----:B------:R-:W-:-:S05]  /*3240*/  F2FP.BF16.F32.PACK_AB R3, RZ, R3 ;  /* 0x00000003ff03723e */ /* 0x000fca00000010ff */
[----:B------:R3:W-:Y:S01]  /*3250*/  @P5 STG.E.U16 desc[UR12][R10.64], R3 ;  /* 0x000000030a005986 */ /* 0x0007e2000c10150c */
[----:B------:R-:W-:-:S04]  /*3260*/  ISETP.GT.AND P5, PT, R15, 0x1, PT ;  /* 0x000000010f00780c */ /* 0x000fc80003fa4270 */
[----:B------:R-:W-:-:S13]  /*3270*/  ISETP.GT.AND P5, PT, R16, 0x40, P5 ;  /* 0x000000401000780c */ /* 0x000fda0002fa4270 */
[----:B---3--:R-:W-:Y:S05]  /*3280*/  @!P5 BRA `(.L_x_90) ;  /* 0x000000000004d947 */ /* 0x008fea0003800000 */
[----:B------:R3:W5:Y:S02]  /*3290*/  LDG.E.LTC128B.U16 R56, desc[UR12][R6.64+0x2] ;  /* 0x0000020c06387981 */ /* 0x000764000c1e1520 */
.L_x_90:
[----:B------:R-:W-:Y:S05]  /*32a0*/  BSYNC B0 ;  /* 0x0000000000007941 */ /* 0x000fea0003800000 */
.L_x_89:
[----:B-----5:R-:W-:Y:S01]  /*32b0*/  IMAD.U32 R3, R56, 0x10000, RZ ;  /* 0x0001000038037824 */ /* 0x020fe200078e00ff */
[----:B------:R-:W-:Y:S03]  /*32c0*/  BSSY B0, `(.L_x_91) ;  /* 0x000000c000007945 */ /* 0x000fe60003800000 */
[----:B------:R-:W-:Y:S01]  /*32d0*/  FMUL R2, R3, R14 ;  /* 0x0000000e03027220 */ /* 0x000fe20000400000 */
[----:B------:R-:W-:-:S03]  /*32e0*/  @P5 IMAD.MOV.U32 R3, RZ, RZ, R11 ;  /* 0x000000ffff035224 */ /* 0x000fc600078e000b */
[----:B------:R-:W-:-:S05]  /*32f0*/  FFMA R2, R25, R0, R2 ;  /* 0x0000000019027223 */ /* 0x000fca0000000002 */
[----:B------:R-:W-:-:S04]  /*3300*/  F2FP.BF16.F32.PACK_AB R2, RZ, R2 ;  /* 0x00000002ff02723e */ /* 0x000fc800000010ff */
[----:B------:R-:W-:Y:S01]  /*3310*/  PRMT R4, R2, 0x7610, R4 ;  /* 0x0000761002047816 */ /* 0x000fe20000000004 */
[----:B------:R-:W-:-:S05]  /*3320*/  @P5 IMAD.MOV.U32 R2, RZ, RZ, R10 ;  /* 0x000000ffff025224 */ /* 0x000fca00078e000a */
[----:B------:R4:W-:Y:S01]  /*3330*/  @P5 STG.E.U16 desc[UR12][R2.64+0x2], R4 ;  /* 0x0000020402005986 */ /* 0x0009e2000c10150c */
[----:B------:R-:W-:-:S04]  /*3340*/  ISETP.GT.AND P5, PT, R15, RZ, PT ;  /* 0x000000ff0f00720c */ /* 0x000fc80003fa4270 */
[----:B------:R-:W-:-:S13]  /*3350*/  ISETP.GT.AND P5, PT, R16, 0x48, P5 ;  /* 0x000000481000780c */ /* 0x000fda0002fa4270 */
[----:B----4-:R-:W-:Y:S05]  /*3360*/  @!P5 BRA `(.L_x_92) ;  /* 0x000000000004d947 */ /* 0x010fea0003800000 */
[----:B------:R4:W5:Y:S02]  /*3370*/  LDG.E.LTC128B.U16 R56, desc[UR12][R8.64] ;  /* 0x0000000c08387981 */ /* 0x000964000c1e1520 */
.L_x_92:
[----:B------:R-:W-:Y:S05]  /*3380*/  BSYNC B0 ;  /* 0x0000000000007941 */ /* 0x000fea0003800000 */
.L_x_91:
[----:B-----5:R-:W-:Y:S01]  /*3390*/  IMAD.U32 R3, R56, 0x10000, RZ ;  /* 0x0001000038037824 */ /* 0x020fe200078e00ff */
[----:B------:R-:W-:Y:S03]  /*33a0*/  BSSY B0, `(.L_x_93) ;  /* 0x0000009000007945 */ /* 0x000fe60003800000 */
[----:B------:R-:W-:-:S04]  /*33b0*/  FMUL R3, R3, R14 ;  /* 0x0000000e03037220 */ /* 0x000fc80000400000 */
[----:B------:R-:W-:-:S05]  /*33c0*/  FFMA R3, R26, R0, R3 ;  /* 0x000000001a037223 */ /* 0x000fca0000000003 */
[----:B------:R-:W-:-:S05]  /*33d0*/  F2FP.BF16.F32.PACK_AB R3, RZ, R3 ;  /* 0x00000003ff03723e */ /* 0x000fca00000010ff */
[----:B------:R0:W-:Y:S01]  /*33e0*/  @P5 STG.E.U16 desc[UR12][R22.64], R3 ;  /* 0x0000000316005986 */ /* 0x0001e2000c10150c */
[----:B------:R-:W-:-:S04]  /*33f0*/  ISETP.GT.AND P5, PT, R15, 0x1, PT ;  /* 0x000000010f00780c */ /* 0x000fc80003fa4270 */
[----:B------:R-:W-:-:S13]  /*3400*/  ISETP.GT.AND P5, PT, R16, 0x48, P5 ;  /* 0x000000481000780c */ /* 0x000fda0002fa4270 */
[----:B0-----:R-:W-:Y:S05]  /*3410*/  @!P5 BRA `(.L_x_94) ;  /* 0x000000000004d947 */ /* 0x001fea0003800000 */
[----:B------:R0:W5:Y:S02]  /*3420*/  LDG.E.LTC128B.U16 R56, desc[UR12][R8.64+0x2] ;  /* 0x0000020c08387981 */ /* 0x000164000c1e1520 */
.L_x_94:
[----:B------:R-:W-:Y:S05]  /*3430*/  BSYNC B0 ;  /* 0x0000000000007941 */ /* 0x000fea0003800000 */
.L_x_93:
        /* <DEDUP_REMOVED lines=10> */
.L_x_96:
[----:B------:R-:W-:Y:S05]  /*34e0*/  BSYNC B0 ;  /* 0x0000000000007941 */ /* 0x000fea0003800000 */
.L_x_95:
[----:B-----5:R-:W-:Y:S01]  /*34f0*/  IMAD.U32 R3, R56, 0x10000, RZ ;  /* 0x0001000038037824 */ /* 0x020fe200078e00ff */
[----:B------:R-:W-:Y:S01]  /*3500*/  BSSY B0, `(.L_x_97) ;  /* 0x000000c000007945 */ /* 0x000fe20003800000 */
[----:B------:R-:W-:Y:S02]  /*3510*/  @P5 IMAD.MOV.U32 R2, RZ, RZ, R10 ;  /* 0x000000ffff025224 */ /* 0x000fe400078e000a */
[----:B------:R-:W-:-:S04]  /*3520*/  FMUL R3, R3, R14 ;  /* 0x0000000e03037220 */ /* 0x000fc80000400000 */
[----:B------:R-:W-:-:S05]  /*3530*/  FFMA R3, R28, R0, R3 ;  /* 0x000000001c037223 */ /* 0x000fca0000000003 */
[----:B------:R-:W-:-:S04]  /*3540*/  F2FP.BF16.F32.PACK_AB R3, RZ, R3 ;  /* 0x00000003ff03723e */ /* 0x000fc800000010ff */
[----:B------:R-:W-:Y:S01]  /*3550*/  PRMT R4, R3, 0x7610, R4 ;  /* 0x0000761003047816 */ /* 0x000fe20000000004 */
[----:B------:R-:W-:-:S05]  /*3560*/  @P5 IMAD.MOV.U32 R3, RZ, RZ, R11 ;  /* 0x000000ffff035224 */ /* 0x000fca00078e000b */
[----:B------:R0:W-:Y:S01]  /*3570*/  @P5 STG.E.U16 desc[UR12][R2.64+0x10], R4 ;  /* 0x0000100402005986 */ /* 0x0001e2000c10150c */
[----:B------:R-:W-:-:S04]  /*3580*/  ISETP.GT.AND P5, PT, R15, 0x9, PT ;  /* 0x000000090f00780c */ /* 0x000fc80003fa4270 */
[----:B------:R-:W-:-:S13]  /*3590*/  ISETP.GT.AND P5, PT, R16, 0x40, P5 ;  /* 0x000000401000780c */ /* 0x000fda0002fa4270 */
[----:B0-----:R-:W-:Y:S05]  /*35a0*/  @!P5 BRA `(.L_x_98) ;  /* 0x000000000004d947 */ /* 0x001fea0003800000 */
[----:B------:R0:W5:Y:S02]  /*35b0*/  LDG.E.LTC128B.U16 R56, desc[UR12][R6.64+0x12] ;  /* 0x0000120c06387981 */ /* 0x000164000c1e1520 */
.L_x_98:
[----:B------:R-:W-:Y:S05]  /*35c0*/  BSYNC B0 ;  /* 0x0000000000007941 */ /* 0x000fea0003800000 */
.L_x_97:
        /* <DEDUP_REMOVED lines=13> */
.L_x_100:
[----:B------:R-:W-:Y:S05]  /*36a0*/  BSYNC B0 ;  /* 0x0000000000007941 */ /* 0x000fea0003800000 */
.L_x_99:
        /* <DEDUP_REMOVED lines=10> */
.L_x_102:
[----:B------:R-:W-:Y:S05]  /*3750*/  BSYNC B0 ;  /* 0x0000000000007941 */ /* 0x000fea0003800000 */
.L_x_101:
        /* <DEDUP_REMOVED lines=13> */
.L_x_104:
[----:B------:R-:W-:Y:S05]  /*3830*/  BSYNC B0 ;  /* 0x0000000000007941 */ /* 0x000fea0003800000 */
.L_x_103:
        /* <DEDUP_REMOVED lines=13> */
.L_x_106:
[----:B------:R-:W-:Y:S05]  /*3910*/  BSYNC B0 ;  /* 0x0000000000007941 */ /* 0x000fea0003800000 */
.L_x_105:
        /* <DEDUP_REMOVED lines=13> */
.L_x_108:
[----:B------:R-:W-:Y:S05]  /*39f0*/  BSYNC B0 ;  /* 0x0000000000007941 */ /* 0x000fea0003800000 */
.L_x_107:
        /* <DEDUP_REMOVED lines=13> */
.L_x_110:
[----:B------:R-:W-:Y:S05]  /*3ad0*/  BSYNC B0 ;  /* 0x0000000000007941 */ /* 0x000fea0003800000 */
.L_x_109:
        /* <DEDUP_REMOVED lines=13> */
.L_x_112:
[----:B------:R-:W-:Y:S05]  /*3bb0*/  BSYNC B0 ;  /* 0x0000000000007941 */ /* 0x000fea0003800000 */
.L_x_111:
        /* <DEDUP_REMOVED lines=13> */
.L_x_114:
[----:B------:R-:W-:Y:S05]  /*3c90*/  BSYNC B0 ;  /* 0x0000000000007941 */ /* 0x000fea0003800000 */
.L_x_113:
        /* <DEDUP_REMOVED lines=13> */
.L_x_116:
[----:B------:R-:W-:Y:S05]  /*3d70*/  BSYNC B0 ;  /* 0x0000000000007941 */ /* 0x000fea0003800000 */
.L_x_115:
        /* <DEDUP_REMOVED lines=13> */
.L_x_118:
[----:B------:R-:W-:Y:S05]  /*3e50*/  BSYNC B0 ;  /* 0x0000000000007941 */ /* 0x000fea0003800000 */
.L_x_117:
        /* <DEDUP_REMOVED lines=13> */
.L_x_120:
[----:B------:R-:W-:Y:S05]  /*3f30*/  BSYNC B0 ;  /* 0x0000000000007941 */ /* 0x000fea0003800000 */
.L_x_119:
        /* <DEDUP_REMOVED lines=13> */
.L_x_122:
[----:B------:R-:W-:Y:S05]  /*4010*/  BSYNC B0 ;  /* 0x0000000000007941 */ /* 0x000fea0003800000 */
.L_x_121:
        /* <DEDUP_REMOVED lines=13> */
.L_x_124:
[----:B------:R-:W-:Y:S05]  /*40f0*/  BSYNC B0 ;  /* 0x0000000000007941 */ /* 0x000fea0003800000 */
.L_x_123:
        /* <DEDUP_REMOVED lines=13> */
.L_x_126:
[----:B------:R-:W-:Y:S05]  /*41d0*/  BSYNC B0 ;  /* 0x0000000000007941 */ /* 0x000fea0003800000 */
.L_x_125:
        /* <DEDUP_REMOVED lines=9> */
[----:B------:R-:W-:-:S13]  /*4270*/  ISETP.GT.AND P5, PT, R16, 0x40, P6 ;  /* 0x000000401000780c */ /* 0x000fda00037a4270 */
[----:B0-----:R-:W-:Y:S05]  /*4280*/  @!P5 BRA `(.L_x_128) ;  /* 0x000000000004d947 */ /* 0x001fea0003800000 */
[----:B------:R0:W5:Y:S02]  /*4290*/  LDG.E.LTC128B.U16 R56, desc[UR12][R6.64+0x50] ;  /* 0x0000500c06387981 */ /* 0x000164000c1e1520 */
.L_x_128:
[----:B------:R-:W-:Y:S05]  /*42a0*/  BSYNC B0 ;  /* 0x0000000000007941 */ /* 0x000fea0003800000 */
.L_x_127:
        /* <DEDUP_REMOVED lines=12> */
.L_x_130:
[----:B------:R-:W-:Y:S05]  /*4370*/  BSYNC B0 ;  /* 0x0000000000007941 */ /* 0x000fea0003800000 */
.L_x_129:
[----:B-----5:R-:W-:Y:S01]  /*4380*/  IMAD.U32 R3, R56, 0x10000, RZ ;  /* 0x0001000038037824 */ /* 0x020fe200078e00ff */
[----:B------:R-:W-:Y:S01]  /*4390*/  ISETP.GT.AND P6, PT, R16, 0x48, P6 ;  /* 0x000000481000780c */ /* 0x000fe200037c4270 */
[----:B------:R-:W-:Y:S02]  /*43a0*/  BSSY B0, `(.L_x_131) ;  /* 0x000000a000007945 */ /* 0x000fe40003800000 */
[----:B------:R-:W-:Y:S01]  /*43b0*/  FMUL R2, R3, R14 ;  /* 0x0000000e03027220 */ /* 0x000fe20000400000 */
[----:B------:R-:W-:-:S03]  /*43c0*/  @P5 IMAD.MOV.U32 R3, RZ, RZ, R11 ;  /* 0x000000ffff035224 */ /* 0x000fc600078e000b */
[----:B------:R-:W-:-:S05]  /*43d0*/  FFMA R2, R45, R0, R2 ;  /* 0x000000002d027223 */ /* 0x000fca0000000002 */
[----:B------:R-:W-:-:S04]  /*43e0*/  F2FP.BF16.F32.PACK_AB R2, RZ, R2 ;  /* 0x00000002ff02723e */ /* 0x000fc800000010ff */
[----:B------:R-:W-:Y:S01]  /*43f0*/  PRMT R4, R2, 0x7610, R4 ;  /* 0x0000761002047816 */ /* 0x000fe20000000004 */
[----:B------:R-:W-:-:S05]  /*4400*/  @P5 IMAD.MOV.U32 R2, RZ, RZ, R10 ;  /* 0x000000ffff025224 */ /* 0x000fca00078e000a */
[----:B------:R0:W-:Y:S01]  /*4410*/  @P5 STG.E.U16 desc[UR12][R2.64+0x52], R4 ;  /* 0x0000520402005986 */ /* 0x0001e2000c10150c */
[----:B------:R-:W-:Y:S05]  /*4420*/  @!P6 BRA `(.L_x_132) ;  /* 0x000000000004e947 */ /* 0x000fea0003800000 */
[----:B------:R0:W5:Y:S02]  /*4430*/  LDG.E.LTC128B.U16 R56, desc[UR12][R8.64+0x50] ;  /* 0x0000500c08387981 */ /* 0x000164000c1e1520 */
.L_x_132:
[----:B------:R-:W-:Y:S05]  /*4440*/  BSYNC B0 ;  /* 0x0000000000007941 */ /* 0x000fea0003800000 */
.L_x_131:
[----:B0----5:R-:W-:Y:S01]  /*4450*/  IMAD.U32 R3, R56, 0x10000, RZ ;  /* 0x0001000038037824 */ /* 0x021fe200078e00ff */
[----:B------:R-:W-:Y:S01]  /*4460*/  ISETP.GT.AND P4, PT, R16, 0x48, P4 ;  /* 0x000000481000780c */ /* 0x000fe20002784270 */
[----:B------:R-:W-:Y:S01]  /*4470*/  @P6 IMAD.MOV.U32 R2, RZ, RZ, R18 ;  /* 0x000000ffff026224 */ /* 0x000fe200078e0012 */
[----:B------:R-:W-:Y:S01]  /*4480*/  BSSY B0, `(.L_x_133) ;  /* 0x0000009000007945 */ /* 0x000fe20003800000 */
[----:B------:R-:W-:-:S04]  /*4490*/  FMUL R3, R3, R14 ;  /* 0x0000000e03037220 */ /* 0x000fc80000400000 */
[----:B------:R-:W-:-:S05]  /*44a0*/  FFMA R3, R46, R0, R3 ;  /* 0x000000002e037223 */ /* 0x000fca0000000003 */
[----:B------:R-:W-:-:S04]  /*44b0*/  F2FP.BF16.F32.PACK_AB R3, RZ, R3 ;  /* 0x00000003ff03723e */ /* 0x000fc800000010ff */
[----:B------:R-:W-:Y:S01]  /*44c0*/  PRMT R4, R3, 0x7610, R4 ;  /* 0x0000761003047816 */ /* 0x000fe20000000004 */
[----:B------:R-:W-:-:S05]  /*44d0*/  @P6 IMAD.MOV.U32 R3, RZ, RZ, R19 ;  /* 0x000000ffff036224 */ /* 0x000fca00078e0013 */
[----:B------:R0:W-:Y:S01]  /*44e0*/  @P6 STG.E.U16 desc[UR12][R2.64+0x50], R4 ;  /* 0x0000500402006986 */ /* 0x0001e2000c10150c */
[----:B------:R-:W-:Y:S05]  /*44f0*/  @!P4 BRA `(.L_x_134) ;  /* 0x000000000004c947 */ /* 0x000fea0003800000 */
[----:B------:R0:W5:Y:S02]  /*4500*/  LDG.E.LTC128B.U16 R56, desc[UR12][R8.64+0x52] ;  /* 0x0000520c08387981 */ /* 0x000164000c1e1520 */
.L_x_134:
[----:B------:R-:W-:Y:S05]  /*4510*/  BSYNC B0 ;  /* 0x0000000000007941 */ /* 0x000fea0003800000 */
.L_x_133:
[----:B0----5:R-:W-:Y:S01]  /*4520*/  IMAD.U32 R3, R56, 0x10000, RZ ;  /* 0x0001000038037824 */ /* 0x021fe200078e00ff */
        /* <DEDUP_REMOVED lines=11> */
.L_x_136:
[----:B------:R-:W-:Y:S05]  /*45e0*/  BSYNC B0 ;  /* 0x0000000000007941 */ /* 0x000fea0003800000 */
.L_x_135:
        /* <DEDUP_REMOVED lines=12> */
.L_x_138:
[----:B------:R-:W-:Y:S05]  /*46b0*/  BSYNC B0 ;  /* 0x0000000000007941 */ /* 0x000fea0003800000 */
.L_x_137:
        /* <DEDUP_REMOVED lines=12> */
.L_x_140:
[----:B------:R-:W-:Y:S05]  /*4780*/  BSYNC B0 ;  /* 0x0000000000007941 */ /* 0x000fea0003800000 */
.L_x_139:
        /* <DEDUP_REMOVED lines=12> */
.L_x_142:
[----:B------:R-:W-:Y:S05]  /*4850*/  BSYNC B0 ;  /* 0x0000000000007941 */ /* 0x000fea0003800000 */
.L_x_141:
        /* <DEDUP_REMOVED lines=12> */
.L_x_144:
[----:B------:R-:W-:Y:S05]  /*4920*/  BSYNC B0 ;  /* 0x0000000000007941 */ /* 0x000fea0003800000 */
.L_x_143:
        /* <DEDUP_REMOVED lines=12> */
.L_x_146:
[----:B------:R-:W-:Y:S05]  /*49f0*/  BSYNC B0 ;  /* 0x0000000000007941 */ /* 0x000fea0003800000 */
.L_x_145:
        /* <DEDUP_REMOVED lines=9> */
.L_x_148:
[----:B------:R-:W-:Y:S05]  /*4a90*/  BSYNC B0 ;  /* 0x0000000000007941 */ /* 0x000fea0003800000 */
.L_x_147:
[----:B-----5:R-:W-:Y:S01]  /*4aa0*/  IMAD.U32 R3, R56, 0x10000, RZ ;  /* 0x0001000038037824 */ /* 0x020fe200078e00ff */
[----:B------:R-:W-:Y:S01]  /*4ab0*/  ISETP.GT.AND P0, PT, R16, 0x48, P0 ;  /* 0x000000481000780c */ /* 0x000fe20000704270 */
[----:B0-----:R-:W-:Y:S01]  /*4ac0*/  @P1 IMAD.MOV.U32 R2, RZ, RZ, R18 ;  /* 0x000000ffff021224 */ /* 0x001fe200078e0012 */
        /* <DEDUP_REMOVED lines=9> */
.L_x_150:
[----:B------:R-:W-:Y:S05]  /*4b60*/  BSYNC B0 ;  /* 0x0000000000007941 */ /* 0x000fea0003800000 */
.L_x_149:
[----:B0----5:R-:W-:-:S04]  /*4b70*/  IMAD.U32 R3, R56, 0x10000, RZ ;  /* 0x0001000038037824 */ /* 0x021fc800078e00ff */
[----:B------:R-:W-:-:S04]  /*4b80*/  FMUL R14, R3, R14 ;  /* 0x0000000e030e7220 */ /* 0x000fc80000400000 */
[----:B------:R-:W-:Y:S01]  /*4b90*/  FFMA R14, R55, R0, R14 ;  /* 0x00000000370e7223 */ /* 0x000fe2000000000e */
[----:B------:R-:W-:Y:S06]  /*4ba0*/  @!P0 EXIT ;  /* 0x000000000000894d */ /* 0x000fec0003800000 */
[----:B------:R-:W-:-:S05]  /*4bb0*/  F2FP.BF16.F32.PACK_AB R14, RZ, R14 ;  /* 0x0000000eff0e723e */ /* 0x000fca00000010ff */
[----:B------:R-:W-:Y:S01]  /*4bc0*/  STG.E.U16 desc[UR12][R18.64+0x72], R14 ;  /* 0x0000720e12007986 */ /* 0x000fe2000c10150c */
[----:B------:R-:W-:Y:S05]  /*4bd0*/  EXIT ;  /* 0x000000000000794d */ /* 0x000fea0003800000 */
.L_x_28:
[----:B------:R-:W-:Y:S01]  /*4be0*/  ULDC.64 UR4, c[0x0][0x5c8] ;  /* 0x0001720000047ab9 */ /* 0x000fe20000000a00 */
[-C--:B------:R-:W-:Y:S01]  /*4bf0*/  FMUL R56, R56, R0.reuse ;  /* 0x0000000038387220 */ /* 0x080fe20000400000 */
[----:B------:R-:W-:Y:S01]  /*4c00*/  LEA R2, P1, R10, UR4, 0x1 ;  /* 0x000000040a027c11 */ /* 0x000fe2000f8208ff */
[----:B------:R-:W-:Y:S01]  /*4c10*/  IMAD.SHL.U32 R7, R20, 0x2, RZ ;  /* 0x0000000214077824 */ /* 0x000fe200078e00ff */
[----:B------:R-:W-:Y:S01]  /*4c20*/  ISETP.GT.AND P6, PT, R15, 0x1, PT ;  /* 0x000000010f00780c */ /* 0x000fe20003fc4270 */
[----:B------:R-:W-:Y:S01]  /*4c30*/  FMUL R57, R57, R0 ;  /* 0x0000000039397220 */ /* 0x000fe20000400000 */
[----:B------:R-:W-:Y:S01]  /*4c40*/  F2FP.BF16.F32.PACK_AB R56, RZ, R56 ;  /* 0x00000038ff38723e */ /* 0x000fe200000010ff */
[-C--:B------:R-:W-:Y:S01]  /*4c50*/  FMUL R58, R58, R0.reuse ;  /* 0x000000003a3a7220 */ /* 0x080fe20000400000 */
[----:B------:R-:W-:Y:S01]  /*4c60*/  LEA.HI.X R3, R10, UR5, R13, 0x1, P1 ;  /* 0x000000050a037c11 */ /* 0x000fe200088f0c0d */
[-C--:B------:R-:W-:Y:S01]  /*4c70*/  FMUL R59, R59, R0.reuse ;  /* 0x000000003b3b7220 */ /* 0x080fe20000400000 */
[----:B------:R-:W-:Y:S01]  /*4c80*/  ISETP.GT.AND P2, PT, R15, RZ, PT ;  /* 0x000000ff0f00720c */ /* 0x000fe20003f44270 */
[-C--:B------:R-:W-:Y:S01]  /*4c90*/  FMUL R60, R60, R0.reuse ;  /* 0x000000003c3c7220 */ /* 0x080fe20000400000 */
[C---:B------:R-:W-:Y:S01]  /*4ca0*/  ISETP.GT.AND P1, PT, R16.reuse, RZ, P6 ;  /* 0x000000ff1000720c */ /* 0x040fe20003724270 */
[----:B------:R-:W-:Y:S01]  /*4cb0*/  @P0 STG.E.U16 desc[UR12][R2.64], R56 ;  /* 0x0000003802000986 */ /* 0x000fe2000c10150c */
[----:B------:R-:W-:Y:S01]  /*4cc0*/  ISETP.GT.AND P0, PT, R16, 0x8, P2 ;  /* 0x000000081000780c */ /* 0x000fe20001704270 */
[-C--:B------:R-:W-:Y:S01]  /*4cd0*/  FMUL R61, R61, R0.reuse ;  /* 0x000000003d3d7220 */ /* 0x080fe20000400000 */
[----:B------:R-:W-:Y:S01]  /*4ce0*/  SHF.L.U64.HI R19, R20, 0x1, R19 ;  /* 0x0000000114137819 */ /* 0x000fe20000010213 */
[----:B------:R-:W-:Y:S01]  /*4cf0*/  FMUL R62, R62, R0 ;  /* 0x000000003e3e7220 */ /* 0x000fe20000400000 */
[----:B------:R-:W-:Y:S01]  /*4d00*/  IADD3 R4, P3, R7, R2, RZ ;  /* 0x0000000207047210 */ /* 0x000fe20007f7e0ff */
[-C--:B------:R-:W-:Y:S01]  /*4d10*/  FMUL R63, R63, R0.reuse ;  /* 0x000000003f3f7220 */ /* 0x080fe20000400000 */
[----:B------:R-:W-:Y:S01]  /*4d20*/  F2FP.BF16.F32.PACK_AB R57, RZ, R57 ;  /* 0x00000039ff39723e */ /* 0x000fe200000010ff */
[----:B------:R-:W-:Y:S01]  /*4d30*/  FMUL R64, R64, R0 ;  /* 0x0000000040407220 */ /* 0x000fe20000400000 */
[----:B------:R-:W-:Y:S01]  /*4d40*/  F2FP.BF16.F32.PACK_AB R58, RZ, R58 ;  /* 0x0000003aff3a723e */ /* 0x000fe200000010ff */
[----:B------:R-:W-:Y:S01]  /*4d50*/  IMAD.X R5, R19, 0x1, R3, P3 ;  /* 0x0000000113057824 */ /* 0x000fe200018e0603 */
[C---:B------:R-:W-:Y:S01]  /*4d60*/  ISETP.GT.AND P5, PT, R15.reuse, 0x8, PT ;  /* 0x000000080f00780c */ /* 0x040fe20003fa4270 */
[----:B------:R-:W-:Y:S01]  /*4d70*/  @P1 STG.E.U16 desc[UR12][R2.64+0x2], R57 ;  /* 0x0000023902001986 */ /* 0x000fe2000c10150c */
[----:B------:R-:W-:Y:S01]  /*4d80*/  ISETP.GT.AND P4, PT, R15, 0x9, PT ;  /* 0x000000090f00780c */ /* 0x000fe20003f84270 */
[-C--:B------:R-:W-:Y:S01]  /*4d90*/  FMUL R65, R65, R0.reuse ;  /* 0x0000000041417220 */ /* 0x080fe20000400000 */
[C---:B------:R-:W-:Y:S01]  /*4da0*/  ISETP.GT.AND P2, PT, R16.reuse, 0x8, P6 ;  /* 0x000000081000780c */ /* 0x040fe20003744270 */
[----:B------:R-:W-:Y:S01]  /*4db0*/  @P0 STG.E.U16 desc[UR12][R4.64], R58 ;  /* 0x0000003a04000986 */ /* 0x000fe2000c10150c */
[----:B------:R-:W-:Y:S01]  /*4dc0*/  ISETP.GT.AND P0, PT, R16, RZ, P5 ;  /* 0x000000ff1000720c */ /* 0x000fe20002f04270 */
[-C--:B------:R-:W-:Y:S01]  /*4dd0*/  FMUL R66, R66, R0.reuse ;  /* 0x0000000042427220 */ /* 0x080fe20000400000 */
[----:B------:R-:W-:Y:S01]  /*4de0*/  ISETP.GT.AND P1, PT, R16, RZ, P4 ;  /* 0x000000ff1000720c */ /* 0x000fe20002724270 */
[-C--:B------:R-:W-:Y:S01]  /*4df0*/  FMUL R67, R67, R0.reuse ;  /* 0x0000000043437220 */ /* 0x080fe20000400000 */
[----:B------:R-:W-:Y:S01]  /*4e00*/  F2FP.BF16.F32.PACK_AB R59, RZ, R59 ;  /* 0x0000003bff3b723e */ /* 0x000fe200000010ff */
[----:B------:R-:W-:Y:S01]  /*4e10*/  FMUL R68, R68, R0 ;  /* 0x0000000044447220 */ /* 0x000fe20000400000 */
[----:B------:R-:W-:Y:S01]  /*4e20*/  F2FP.BF16.F32.PACK_AB R60, RZ, R60 ;  /* 0x0000003cff3c723e */ /* 0x000fe200000010ff */
[-C--:B------:R-:W-:Y:S01]  /*4e30*/  FMUL R69, R69, R0.reuse ;  /* 0x0000000045457220 */ /* 0x080fe20000400000 */
[----:B------:R-:W-:Y:S01]  /*4e40*/  F2FP.BF16.F32.PACK_AB R61, RZ, R61 ;  /* 0x0000003dff3d723e */ /* 0x000fe200000010ff */
[-C--:B------:R-:W-:Y:S01]  /*4e50*/  FMUL R70, R70, R0.reuse ;  /* 0x0000000046467220 */ /* 0x080fe20000400000 */
[C---:B------:R-:W-:Y:S01]  /*4e60*/  SHF.L.U64.HI R9, R17.reuse, 0x1, R18 ;  /* 0x0000000111097819 */ /* 0x040fe20000010212 */
[----:B------:R-:W-:Y:S01]  /*4e70*/  IMAD.SHL.U32 R17, R17, 0x2, RZ ;  /* 0x0000000211117824 */ /* 0x000fe200078e00ff */
[----:B------:R-:W-:Y:S01]  /*4e80*/  @P2 STG.E.U16 desc[UR12][R4.64+0x2], R59 ;  /* 0x0000023b04002986 */ /* 0x000fe2000c10150c */
[----:B------:R-:W-:Y:S01]  /*4e90*/  ISETP.GT.AND P2, PT, R16, 0x8, P5 ;  /* 0x000000081000780c */ /* 0x000fe20002f44270 */
[----:B------:R-:W-:Y:S01]  /*4ea0*/  FMUL R71, R71, R0 ;  /* 0x0000000047477220 */ /* 0x000fe20000400000 */
[----:B------:R-:W-:Y:S01]  /*4eb0*/  ISETP.GT.AND P3, PT, R15, 0x10, PT ;  /* 0x000000100f00780c */ /* 0x000fe20003f64270 */
[----:B------:R-:W-:Y:S01]  /*4ec0*/  @P0 STG.E.U16 desc[UR12][R2.64+0x10], R60 ;  /* 0x0000103c02000986 */ /* 0x000fe2000c10150c */
[----:B------:R-:W-:Y:S01]  /*4ed0*/  F2FP.BF16.F32.PACK_AB R62, RZ, R62 ;  /* 0x0000003eff3e723e */ /* 0x000fe200000010ff */
[----:B------:R-:W-:Y:S01]  /*4ee0*/  FMUL R72, R72, R0 ;  /* 0x0000000048487220 */ /* 0x000fe20000400000 */
[----:B------:R-:W-:Y:S01]  /*4ef0*/  F2FP.BF16.F32.PACK_AB R63, RZ, R63 ;  /* 0x0000003fff3f723e */ /* 0x000fe200000010ff */
[----:B------:R-:W-:Y:S01]  /*4f00*/  @P1 STG.E.U16 desc[UR12][R2.64+0x12], R61 ;  /* 0x0000123d02001986 */ /* 0x000fe2000c10150c */
[----:B------:R-:W-:Y:S01]  /*4f10*/  IADD3 R6, P0, P1, R17, R2, R7 ;  /* 0x0000000211067210 */ /* 0x000fe2000791e007 */
[----:B------:R-:W-:Y:S01]  /*4f20*/  FMUL R73, R73, R0 ;  /* 0x0000000049497220 */ /* 0x000fe20000400000 */
[----:B------:R-:W-:Y:S01]  /*4f30*/  F2FP.BF16.F32.PACK_AB R64, RZ, R64 ;  /* 0x00000040ff40723e */ /* 0x000fe200000010ff */
[-C--:B------:R-:W-:Y:S01]  /*4f40*/  FMUL R74, R74, R0.reuse ;  /* 0x000000004a4a7220 */ /* 0x080fe20000400000 */
[----:B------:R-:W-:Y:S01]  /*4f50*/  IADD3.X R7, R9, R3, R19, P0, P1 ;  /* 0x0000000309077210 */ /* 0x000fe200007e2413 */
[----:B------:R-:W-:Y:S01]  /*4f60*/  @P2 STG.E.U16 desc[UR12][R4.64+0x10], R62 ;  /* 0x0000103e04002986 */ /* 0x000fe2000c10150c */
[C---:B------:R-:W-:Y:S01]  /*4f70*/  ISETP.GT.AND P1, PT, R16.reuse, 0x8, P4 ;  /* 0x000000081000780c */ /* 0x040fe20002724270 */
[-C--:B------:R-:W-:Y:S01]  /*4f80*/  FMUL R75, R75, R0.reuse ;  /* 0x000000004b4b7220 */ /* 0x080fe20000400000 */
[----:B------:R-:W-:Y:S01]  /*4f90*/  ISETP.GT.AND P0, PT, R16, RZ, P3 ;  /* 0x000000ff1000720c */ /* 0x000fe20001f04270 */
[-C--:B------:R-:W-:Y:S01]  /*4fa0*/  FMUL R76, R76, R0.reuse ;  /* 0x000000004c4c7220 */ /* 0x080fe20000400000 */
[----:B------:R-:W-:Y:S01]  /*4fb0*/  ISETP.GT.AND P2, PT, R15, 0x11, PT ;  /* 0x000000110f00780c */ /* 0x000fe20003f44270 */
[-C--:B------:R-:W-:Y:S01]  /*4fc0*/  FMUL R77, R77, R0.reuse ;  /* 0x000000004d4d7220 */ /* 0x080fe20000400000 */
[----:B------:R-:W-:Y:S01]  /*4fd0*/  F2FP.BF16.F32.PACK_AB R65, RZ, R65 ;  /* 0x00000041ff41723e */ /* 0x000fe200000010ff */
[----:B------:R-:W-:Y:S01]  /*4fe0*/  FMUL R78, R78, R0 ;  /* 0x000000004e4e7220 */ /* 0x000fe20000400000 */
[----:B------:R-:W-:Y:S01]  /*4ff0*/  F2FP.BF16.F32.PACK_AB R66, RZ, R66 ;  /* 0x00000042ff42723e */ /* 0x000fe200000010ff */
[-C--:B------:R-:W-:Y:S01]  /*5000*/  FMUL R79, R79, R0.reuse ;  /* 0x000000004f4f7220 */ /* 0x080fe20000400000 */
[----:B------:R-:W-:Y:S01]  /*5010*/  F2FP.BF16.F32.PACK_AB R67, RZ, R67 ;  /* 0x00000043ff43723e */ /* 0x000fe200000010ff */
[----:B------:R-:W-:Y:S01]  /*5020*/  FMUL R80, R80, R0 ;  /* 0x0000000050507220 */ /* 0x000fe20000400000 */
[----:B------:R-:W-:Y:S01]  /*5030*/  F2FP.BF16.F32.PACK_AB R68, RZ, R68 ;  /* 0x00000044ff44723e */ /* 0x000fe200000010ff */
[----:B------:R-:W-:Y:S01]  /*5040*/  @P1 STG.E.U16 desc[UR12][R4.64+0x12], R63 ;  /* 0x0000123f04001986 */ /* 0x000fe2000c10150c */
[----:B------:R-:W-:Y:S01]  /*5050*/  ISETP.GT.AND P1, PT, R15, 0x19, PT ;  /* 0x000000190f00780c */ /* 0x000fe20003f24270 */
[-C--:B------:R-:W-:Y:S01]  /*5060*/  FMUL R81, R81, R0.reuse ;  /* 0x0000000051517220 */ /* 0x080fe20000400000 */
[----:B------:R-:W-:Y:S01]  /*5070*/  F2FP.BF16.F32.PACK_AB R69, RZ, R69 ;  /* 0x00000045ff45723e */ /* 0x000fe200000010ff */
[----:B------:R-:W-:Y:S01]  /*5080*/  @P0 STG.E.U16 desc[UR12][R2.64+0x20], R64 ;  /* 0x0000204002000986 */ /* 0x000fe2000c10150c */
[----:B------:R-:W-:Y:S01]  /*5090*/  ISETP.GT.AND P0, PT, R16, RZ, P2 ;  /* 0x000000ff1000720c */ /* 0x000fe20001704270 */
[----:B------:R-:W-:Y:S01]  /*50a0*/  FMUL R82, R82, R0 ;  /* 0x0000000052527220 */ /* 0x000fe20000400000 */
[----:B------:R-:W-:Y:S01]  /*50b0*/  F2FP.BF16.F32.PACK_AB R70, RZ, R70 ;  /* 0x00000046ff46723e */ /* 0x000fe200000010ff */
        /* <DEDUP_REMOVED lines=10> */
[----:B------:R-:W-:Y:S01]  /*5160*/  @P0 STG.E.U16 desc[UR12][R2.64+0x22], R65 ;  /* 0x0000224102000986 */ /* 0x000fe2000c10150c */
[----:B------:R-:W-:Y:S01]  /*5170*/  ISETP.GT.AND P0, PT, R16, 0x8, P3 ;  /* 0x000000081000780c */ /* 0x000fe20001f04270 */
[-C--:B------:R-:W-:Y:S01]  /*5180*/  FMUL R24, R24, R0.reuse ;  /* 0x0000000018187220 */ /* 0x080fe20000400000 */
[----:B------:R-:W-:Y:S01]  /*5190*/  ISETP.GT.AND P5, PT, R15, 0x28, PT ;  /* 0x000000280f00780c */ /* 0x000fe20003fa4270 */
        /* <DEDUP_REMOVED lines=8> */
[-C--:B------:R-:W-:Y:S01]  /*5220*/  FMUL R29, R29, R0.reuse ;  /* 0x000000001d1d7220 */ /* 0x080fe20000400000 */
[C---:B------:R-:W-:Y:S01]  /*5230*/  ISETP.GT.AND P4, PT, R15.reuse, 0x30, PT ;  /* 0x000000300f00780c */ /* 0x040fe20003f84270 */
[----:B------:R-:W-:Y:S01]  /*5240*/  @P0 STG.E.U16 desc[UR12][R4.64+0x20], R66 ;  /* 0x0000204204000986 */ /* 0x000fe2000c10150c */
[----:B------:R-:W-:Y:S01]  /*5250*/  ISETP.GT.AND P0, PT, R16, 0x8, P2 ;  /* 0x000000081000780c */ /* 0x000fe20001704270 */
[-C--:B------:R-:W-:Y:S01]  /*5260*/  FMUL R30, R30, R0.reuse ;  /* 0x000000001e1e7220 */ /* 0x080fe20000400000 */
[----:B------:R-:W-:Y:S01]  /*5270*/  ISETP.GT.AND P2, PT, R15, 0x18, PT ;  /* 0x000000180f00780c */ /* 0x000fe20003f44270 */
[----:B------:R-:W-:Y:S01]  /*5280*/  FMUL R31, R31, R0 ;  /* 0x000000001f1f7220 */ /* 0x000fe20000400000 */
[----:B------:R-:W-:Y:S01]  /*5290*/  F2FP.BF16.F32.PACK_AB R80, RZ, R80 ;  /* 0x00000050ff50723e */ /* 0x000fe200000010ff */
        /* <DEDUP_REMOVED lines=8> */
[----:B------:R-:W-:Y:S01]  /*5320*/  @P0 STG.E.U16 desc[UR12][R4.64+0x22], R67 ;  /* 0x0000224304000986 */ /* 0x000fe2000c10150c */
[----:B------:R-:W-:Y:S01]  /*5330*/  ISETP.GT.AND P0, PT, R16, RZ, P2 ;  /* 0x000000ff1000720c */ /* 0x000fe20001704270 */
[----:B------:R-:W-:Y:S01]  /*5340*/  FMUL R36, R36, R0 ;  /* 0x0000000024247220 */ /* 0x000fe20000400000 */
[----:B------:R-:W-:Y:S01]  /*5350*/  F2FP.BF16.F32.PACK_AB R84, RZ, R84 ;  /* 0x00000054ff54723e */ /* 0x000fe200000010ff */
[-C--:B------:R-:W-:Y:S01]  /*5360*/  FMUL R37, R37, R0.reuse ;  /* 0x0000000025257220 */ /* 0x080fe20000400000 */
[----:B------:R-:W-:Y:S01]  /*5370*/  P2R R12, PR, RZ, 0x20 ;  /* 0x00000020ff0c7803 */ /* 0x000fe20000000000 */
        /* <DEDUP_REMOVED lines=9> */
[----:B------:R-:W-:Y:S01]  /*5410*/  ISETP.GT.AND P0, PT, R16, RZ, P1 ;  /* 0x000000ff1000720c */ /* 0x000fe20000f04270 */
        /* <DEDUP_REMOVED lines=13> */
[----:B------:R-:W-:Y:S01]  /*54f0*/  ISETP.GT.AND P0, PT, R16, 0x8, P2 ;  /* 0x000000081000780c */ /* 0x000fe20001704270 */
        /* <DEDUP_REMOVED lines=17> */
[----:B------:R-:W-:-:S02]  /*5610*/  F2FP.BF16.F32.PACK_AB R36, RZ, R36 ;  /* 0x00000024ff24723e */ /* 0x000fc400000010ff */
[----:B------:R-:W-:Y:S02]  /*5620*/  F2FP.BF16.F32.PACK_AB R37, RZ, R37 ;  /* 0x00000025ff25723e */ /* 0x000fe400000010ff */
[----:B------:R-:W-:Y:S02]  /*5630*/  F2FP.BF16.F32.PACK_AB R38, RZ, R38 ;  /* 0x00000026ff26723e */ /* 0x000fe400000010ff */
[----:B------:R-:W-:Y:S02]  /*5640*/  F2FP.BF16.F32.PACK_AB R39, RZ, R39 ;  /* 0x00000027ff27723e */ /* 0x000fe400000010ff */
[----:B------:R-:W-:Y:S01]  /*5650*/  F2FP.BF16.F32.PACK_AB R40, RZ, R40 ;  /* 0x00000028ff28723e */ /* 0x000fe200000010ff */
[----:B------:R-:W-:Y:S01]  /*5660*/  @P0 STG.E.U16 desc[UR12][R4.64+0x32], R71 ;  /* 0x0000324704000986 */ /* 0x000fe2000c10150c */
[----:B------:R-:W-:Y:S02]  /*5670*/  ISETP.GT.AND P0, PT, R16, RZ, P2 ;  /* 0x000000ff1000720c */ /* 0x000fe40001704270 */
[----:B------:R-:W-:-:S02]  /*5680*/  F2FP.BF16.F32.PACK_AB R41, RZ, R41 ;  /* 0x00000029ff29723e */ /* 0x000fc400000010ff */
[----:B------:R-:W-:Y:S02]  /*5690*/  F2FP.BF16.F32.PACK_AB R42, RZ, R42 ;  /* 0x0000002aff2a723e */ /* 0x000fe400000010ff */
[----:B------:R-:W-:Y:S02]  /*56a0*/  F2FP.BF16.F32.PACK_AB R43, RZ, R43 ;  /* 0x0000002bff2b723e */ /* 0x000fe400000010ff */
[----:B------:R-:W-:Y:S02]  /*56b0*/  F2FP.BF16.F32.PACK_AB R44, RZ, R44 ;  /* 0x0000002cff2c723e */ /* 0x000fe400000010ff */
[----:B------:R-:W-:Y:S02]  /*56c0*/  F2FP.BF16.F32.PACK_AB R45, RZ, R45 ;  /* 0x0000002dff2d723e */ /* 0x000fe400000010ff */
[----:B------:R-:W-:Y:S01]  /*56d0*/  F2FP.BF16.F32.PACK_AB R46, RZ, R46 ;  /* 0x0000002eff2e723e */ /* 0x000fe200000010ff */
[----:B------:R-:W-:Y:S01]  /*56e0*/  @P0 STG.E.U16 desc[UR12][R2.64+0x40], R72 ;  /* 0x0000404802000986 */ /* 0x000fe2000c10150c */
[----:B------:R-:W-:-:S02]  /*56f0*/  ISETP.GT.AND P0, PT, R16, RZ, P1 ;  /* 0x000000ff1000720c */ /* 0x000fc40000f04270 */
[----:B------:R-:W-:Y:S02]  /*5700*/  F2FP.BF16.F32.PACK_AB R47, RZ, R47 ;  /* 0x0000002fff2f723e */ /* 0x000fe400000010ff */
[----:B------:R-:W-:Y:S02]  /*5710*/  F2FP.BF16.F32.PACK_AB R48, RZ, R48 ;  /* 0x00000030ff30723e */ /* 0x000fe400000010ff */
[----:B------:R-:W-:Y:S02]  /*5720*/  F2FP.BF16.F32.PACK_AB R49, RZ, R49 ;  /* 0x00000031ff31723e */ /* 0x000fe400000010ff */
[----:B------:R-:W-:Y:S02]  /*5730*/  F2FP.BF16.F32.PACK_AB R50, RZ, R50 ;  /* 0x00000032ff32723e */ /* 0x000fe400000010ff */
[----:B------:R-:W-:Y:S02]  /*5740*/  F2FP.BF16.F32.PACK_AB R51, RZ, R51 ;  /* 0x00000033ff33723e */ /* 0x000fe400000010ff */
[----:B------:R-:W-:Y:S01]  /*5750*/  F2FP.BF16.F32.PACK_AB R52, RZ, R52 ;  /* 0x00000034ff34723e */ /* 0x000fe200000010ff */
[----:B------:R-:W-:Y:S01]  /*5760*/  @P0 STG.E.U16 desc[UR12][R2.64+0x42], R73 ;  /* 0x0000424902000986 */ /* 0x000fe2000c10150c */
[----:B------:R-:W-:-:S02]  /*5770*/  ISETP.GT.AND P0, PT, R16, 0x8, P2 ;  /* 0x000000081000780c */ /* 0x000fc40001704270 */
[----:B------:R-:W-:Y:S02]  /*5780*/  ISETP.GT.AND P2, PT, R15, 0x38, PT ;  /* 0x000000380f00780c */ /* 0x000fe40003f44270 */
[----:B------:R-:W-:Y:S02]  /*5790*/  F2FP.BF16.F32.PACK_AB R53, RZ, R53 ;  /* 0x00000035ff35723e */ /* 0x000fe400000010ff */
[----:B------:R-:W-:-:S07]  /*57a0*/  F2FP.BF16.F32.PACK_AB R54, RZ, R54 ;  /* 0x00000036ff36723e */ /* 0x000fce00000010ff */
[----:B------:R-:W-:Y:S01]  /*57b0*/  @P0 STG.E.U16 desc[UR12][R4.64+0x40], R74 ;  /* 0x0000404a04000986 */ /* 0x000fe2000c10150c */
[----:B------:R-:W-:-:S13]  /*57c0*/  ISETP.GT.AND P0, PT, R16, 0x8, P1 ;  /* 0x000000081000780c */ /* 0x000fda0000f04270 */
[----:B------:R-:W-:Y:S01]  /*57d0*/  @P0 STG.E.U16 desc[UR12][R4.64+0x42], R75 ;  /* 0x0000424b04000986 */ /* 0x000fe2000c10150c */
[----:B------:R-:W-:-:S13]  /*57e0*/  ISETP.GT.AND P0, PT, R16, RZ, P5 ;  /* 0x000000ff1000720c */ /* 0x000fda0002f04270 */
[----:B------:R-:W-:Y:S01]  /*57f0*/  @P0 STG.E.U16 desc[UR12][R2.64+0x50], R76 ;  /* 0x0000504c02000986 */ /* 0x000fe2000c10150c */
[----:B------:R-:W-:-:S04]  /*5800*/  ISETP.GT.AND P0, PT, R15, 0x29, PT ;  /* 0x000000290f00780c */ /* 0x000fc80003f04270 */
[----:B------:R-:W-:Y:S02]  /*5810*/  ISETP.GT.AND P1, PT, R16, RZ, P0 ;  /* 0x000000ff1000720c */ /* 0x000fe40000724270 */
[----:B------:R-:W-:-:S11]  /*5820*/  P2R R13, PR, RZ, 0x1 ;  /* 0x00000001ff0d7803 */ /* 0x000fd60000000000 */
[----:B------:R-:W-:Y:S01]  /*5830*/  @P1 STG.E.U16 desc[UR12][R2.64+0x52], R77 ;  /* 0x0000524d02001986 */ /* 0x000fe2000c10150c */
[----:B------:R-:W-:-:S13]  /*5840*/  ISETP.GT.AND P1, PT, R16, 0x8, P5 ;  /* 0x000000081000780c */ /* 0x000fda0002f24270 */
[----:B------:R-:W-:Y:S01]  /*5850*/  @P1 STG.E.U16 desc[UR12][R4.64+0x50], R78 ;  /* 0x0000504e04001986 */ /* 0x000fe2000c10150c */
[C---:B------:R-:W-:Y:S02]  /*5860*/  ISETP.GT.AND P1, PT, R16.reuse, 0x8, P0 ;  /* 0x000000081000780c */ /* 0x040fe40000724270 */
[----:B------:R-:W-:-:S11]  /*5870*/  ISETP.GT.AND P0, PT, R16, 0x8, P2 ;  /* 0x000000081000780c */ /* 0x000fd60001704270 */
[----:B------:R-:W-:Y:S01]  /*5880*/  @P1 STG.E.U16 desc[UR12][R4.64+0x52], R79 ;  /* 0x0000524f04001986 */ /* 0x000fe2000c10150c */
[----:B------:R-:W-:-:S13]  /*5890*/  ISETP.GT.AND P1, PT, R16, RZ, P4 ;  /* 0x000000ff1000720c */ /* 0x000fda0002724270 */
[----:B------:R-:W-:Y:S01]  /*58a0*/  @P1 STG.E.U16 desc[UR12][R2.64+0x60], R80 ;  /* 0x0000605002001986 */ /* 0x000fe2000c10150c */
[----:B------:R-:W-:-:S13]  /*58b0*/  ISETP.GT.AND P1, PT, R16, RZ, P3 ;  /* 0x000000ff1000720c */ /* 0x000fda0001f24270 */
[----:B------:R-:W-:Y:S01]  /*58c0*/  @P1 STG.E.U16 desc[UR12][R2.64+0x62], R81 ;  /* 0x0000625102001986 */ /* 0x000fe2000c10150c */
[----:B------:R-:W-:-:S13]  /*58d0*/  ISETP.GT.AND P1, PT, R16, 0x8, P4 ;  /* 0x000000081000780c */ /* 0x000fda0002724270 */
[----:B------:R-:W-:Y:S01]  /*58e0*/  @P1 STG.E.U16 desc[UR12][R4.64+0x60], R82 ;  /* 0x0000605204001986 */ /* 0x000fe2000c10150c */
[----:B------:R-:W-:-:S13]  /*58f0*/  ISETP.GT.AND P1, PT, R16, 0x8, P3 ;  /* 0x000000081000780c */ /* 0x000fda0001f24270 */
[----:B------:R-:W-:Y:S01]  /*5900*/  @P1 STG.E.U16 desc[UR12][R4.64+0x62], R83 ;  /* 0x0000625304001986 */ /* 0x000fe2000c10150c */
[----:B------:R-:W-:-:S05]  /*5910*/  IADD3 R10, P1, R17, R4, RZ ;  /* 0x00000004110a7210 */ /* 0x000fca0007f3e0ff */
[----:B------:R-:W-:Y:S01]  /*5920*/  IMAD.X R11, R9, 0x1, R5, P1 ;  /* 0x00000001090b7824 */ /* 0x000fe200008e0605 */
[----:B------:R-:W-:-:S13]  /*5930*/  ISETP.GT.AND P1, PT, R16, RZ, P2 ;  /* 0x000000ff1000720c */ /* 0x000fda0001724270 */
[----:B------:R-:W-:Y:S01]  /*5940*/  @P1 STG.E.U16 desc[UR12][R2.64+0x70], R84 ;  /* 0x0000705402001986 */ /* 0x000fe2000c10150c */
[----:B------:R-:W-:-:S05]  /*5950*/  IADD3 R8, P1, R17, R2, RZ ;  /* 0x0000000211087210 */ /* 0x000fca0007f3e0ff */
[----:B------:R-:W-:Y:S01]  /*5960*/  IMAD.X R9, R9, 0x1, R3, P1 ;  /* 0x0000000109097824 */ /* 0x000fe200008e0603 */
[----:B------:R-:W-:-:S04]  /*5970*/  ISETP.GT.AND P1, PT, R15, 0x39, PT ;  /* 0x000000390f00780c */ /* 0x000fc80003f24270 */
[----:B------:R-:W-:-:S13]  /*5980*/  ISETP.GT.AND P5, PT, R16, RZ, P1 ;  /* 0x000000ff1000720c */ /* 0x000fda0000fa4270 */
[----:B------:R0:W-:Y:S01]  /*5990*/  @P5 STG.E.U16 desc[UR12][R2.64+0x72], R85 ;  /* 0x0000725502005986 */ /* 0x0001e2000c10150c */
[----:B------:R-:W-:-:S03]  /*59a0*/  ISETP.GT.AND P5, PT, R15, RZ, PT ;  /* 0x000000ff0f00720c */ /* 0x000fc60003fa4270 */
[----:B------:R-:W-:Y:S01]  /*59b0*/  @P0 STG.E.U16 desc[UR12][R4.64+0x70], R86 ;  /* 0x0000705604000986 */ /* 0x000fe2000c10150c */
[----:B------:R-:W-:-:S13]  /*59c0*/  ISETP.GT.AND P0, PT, R16, 0x8, P1 ;  /* 0x000000081000780c */ /* 0x000fda0000f04270 */
[----:B------:R-:W-:Y:S01]  /*59d0*/  @P0 STG.E.U16 desc[UR12][R4.64+0x72], R87 ;  /* 0x0000725704000986 */ /* 0x000fe2000c10150c */
[C---:B------:R-:W-:Y:S02]  /*59e0*/  ISETP.GT.AND P0, PT, R16.reuse, 0x40, P5 ;  /* 0x000000401000780c */ /* 0x040fe40002f04270 */
[----:B------:R-:W-:-:S11]  /*59f0*/  ISETP.GT.AND P5, PT, R16, 0x48, P5 ;  /* 0x000000481000780c */ /* 0x000fd60002fa4270 */
[----:B------:R-:W-:Y:S01]  /*5a00*/  @P0 STG.E.U16 desc[UR12][R8.64], R24 ;  /* 0x0000001808000986 */ /* 0x000fe2000c10150c */
[C---:B------:R-:W-:Y:S02]  /*5a10*/  ISETP.GT.AND P0, PT, R16.reuse, 0x40, P6 ;  /* 0x000000401000780c */ /* 0x040fe40003704270 */
[----:B------:R-:W-:-:S11]  /*5a20*/  ISETP.GT.AND P6, PT, R16, 0x48, P6 ;  /* 0x000000481000780c */ /* 0x000fd600037c4270 */
[----:B0-----:R-:W-:Y:S02]  /*5a30*/  @P0 IMAD.MOV.U32 R2, RZ, RZ, R8 ;  /* 0x000000ffff020224 */ /* 0x001fe400078e0008 */
[----:B------:R-:W-:-:S05]  /*5a40*/  @P0 IMAD.MOV.U32 R3, RZ, RZ, R9 ;  /* 0x000000ffff030224 */ /* 0x000fca00078e0009 */
[----:B------:R0:W-:Y:S01]  /*5a50*/  @P0 STG.E.U16 desc[UR12][R2.64+0x2], R25 ;  /* 0x0000021902000986 */ /* 0x0001e2000c10150c */
[----:B------:R-:W-:-:S03]  /*5a60*/  ISETP.NE.AND P0, PT, R13, RZ, PT ;  /* 0x000000ff0d00720c */ /* 0x000fc60003f05270 */
[----:B------:R-:W-:Y:S01]  /*5a70*/  @P5 STG.E.U16 desc[UR12][R10.64], R26 ;  /* 0x0000001a0a005986 */ /* 0x000fe2000c10150c */
[----:B------:R-:W-:-:S03]  /*5a80*/  ISETP.NE.AND P5, PT, R12, RZ, PT ;  /* 0x000000ff0c00720c */ /* 0x000fc60003fa5270 */
[----:B------:R-:W-:Y:S01]  /*5a90*/  @P6 STG.E.U16 desc[UR12][R10.64+0x2], R27 ;  /* 0x0000021b0a006986 */ /* 0x000fe2000c10150c */
[----:B------:R-:W-:-:S04]  /*5aa0*/  ISETP.GT.AND P6, PT, R15, 0x8, PT ;  /* 0x000000080f00780c */ /* 0x000fc80003fc4270 */
[----:B------:R-:W-:-:S13]  /*5ab0*/  ISETP.GT.AND P6, PT, R16, 0x40, P6 ;  /* 0x000000401000780c */ /* 0x000fda00037c4270 */
[----:B0-----:R-:W-:Y:S02]  /*5ac0*/  @P6 IMAD.MOV.U32 R2, RZ, RZ, R8 ;  /* 0x000000ffff026224 */ /* 0x001fe400078e0008 */
[----:B------:R-:W-:-:S05]  /*5ad0*/  @P6 IMAD.MOV.U32 R3, RZ, RZ, R9 ;  /* 0x000000ffff036224 */ /* 0x000fca00078e0009 */
[----:B------:R0:W-:Y:S01]  /*5ae0*/  @P6 STG.E.U16 desc[UR12][R2.64+0x10], R28 ;  /* 0x0000101c02006986 */ /* 0x0001e2000c10150c */
[----:B------:R-:W-:-:S04]  /*5af0*/  ISETP.GT.AND P6, PT, R15, 0x9, PT ;  /* 0x000000090f00780c */ /* 0x000fc80003fc4270 */
[----:B------:R-:W-:-:S13]  /*5b00*/  ISETP.GT.AND P6, PT, R16, 0x40, P6 ;  /* 0x000000401000780c */ /* 0x000fda00037c4270 */
[----:B0-----:R-:W-:Y:S02]  /*5b10*/  @P6 IMAD.MOV.U32 R2, RZ, RZ, R8 ;  /* 0x000000ffff026224 */ /* 0x001fe400078e0008 */
[----:B------:R-:W-:-:S05]  /*5b20*/  @P6 IMAD.MOV.U32 R3, RZ, RZ, R9 ;  /* 0x000000ffff036224 */ /* 0x000fca00078e0009 */
[----:B------:R0:W-:Y:S01]  /*5b30*/  @P6 STG.E.U16 desc[UR12][R2.64+0x12], R29 ;  /* 0x0000121d02006986 */ /* 0x0001e2000c10150c */
[----:B------:R-:W-:-:S04]  /*5b40*/  ISETP.GT.AND P6, PT, R15, 0x8, PT ;  /* 0x000000080f00780c */ /* 0x000fc80003fc4270 */
[----:B------:R-:W-:-:S13]  /*5b50*/  ISETP.GT.AND P6, PT, R16, 0x48, P6 ;  /* 0x000000481000780c */ /* 0x000fda00037c4270 */
        /* <DEDUP_REMOVED lines=66> */
[C---:B------:R-:W-:Y:S02]  /*5f80*/  ISETP.GT.AND P6, PT, R16.reuse, 0x40, P5 ;  /* 0x000000401000780c */ /* 0x040fe40002fc4270 */
[----:B------:R-:W-:-:S11]  /*5f90*/  ISETP.GT.AND P5, PT, R16, 0x48, P5 ;  /* 0x000000481000780c */ /* 0x000fd60002fa4270 */
        /* <DEDUP_REMOVED lines=9> */
[----:B------:R-:W-:Y:S01]  /*6030*/  ISETP.GT.AND P4, PT, R16, 0x48, P4 ;  /* 0x000000481000780c */ /* 0x000fe20002784270 */
        /* <DEDUP_REMOVED lines=17> */
[----:B------:R0:W-:Y:S02]  /*6150*/  @P0 STG.E.U16 desc[UR12][R2.64+0x62], R49 ;  /* 0x0000623102000986 */ /* 0x0001e4000c10150c */
        /* <DEDUP_REMOVED lines=8> */
[----:B------:R0:W-:Y:S04]  /*61e0*/  @P6 STG.E.U16 desc[UR12][R2.64+0x70], R52 ;  /* 0x0000703402006986 */ /* 0x0001e8000c10150c */
[----:B------:R1:W-:Y:S01]  /*61f0*/  @P5 STG.E.U16 desc[UR12][R8.64+0x72], R53 ;  /* 0x0000723508005986 */ /* 0x0003e2000c10150c */
[----:B0-----:R-:W-:Y:S02]  /*6200*/  @P2 IMAD.MOV.U32 R2, RZ, RZ, R6 ;  /* 0x000000ffff022224 */ /* 0x001fe400078e0006 */
[----:B------:R-:W-:-:S05]  /*6210*/  @P2 IMAD.MOV.U32 R3, RZ, RZ, R7 ;  /* 0x000000ffff032224 */ /* 0x000fca00078e0007 */
[----:B------:R1:W-:Y:S01]  /*6220*/  @P2 STG.E.U16 desc[UR12][R2.64+0x70], R54 ;  /* 0x0000703602002986 */ /* 0x0003e2000c10150c */
[----:B------:R-:W-:Y:S05]  /*6230*/  @!P1 EXIT ;  /* 0x000000000000994d */ /* 0x000fea0003800000 */
[----:B------:R-:W-:-:S05]  /*6240*/  F2FP.BF16.F32.PACK_AB R0, RZ, R0 ;  /* 0x00000000ff00723e */ /* 0x000fca00000010ff */
[----:B------:R-:W-:Y:S01]  /*6250*/  STG.E.U16 desc[UR12][R6.64+0x72], R0 ;  /* 0x0000720006007986 */ /* 0x000fe2000c10150c */
[----:B------:R-:W-:Y:S05]  /*6260*/  EXIT ;  /* 0x000000000000794d */ /* 0x000fea0003800000 */
.L_x_14:
[----:B------:R-:W-:-:S13]  /*6270*/  ISETP.NE.AND P0, PT, R8, RZ, PT ;  /* 0x000000ff0800720c */ /* 0x000fda0003f05270 */
[----:B------:R-:W-:Y:S05]  /*6280*/  @P0 EXIT ;  /* 0x000000000000094d */ /* 0x000fea0003800000 */
[----:B------:R-:W-:-:S13]  /*6290*/  ELECT P0, URZ, PT ;  /* 0x00000000003f782f */ /* 0x000fda0003800000 */
[----:B------:R-:W-:Y:S05]  /*62a0*/  @!P0 BRA `(.L_x_151) ;  /* 0x0000000400c48947 */ /* 0x000fea0003800000 */
[----:B------:R-:W-:-:S13]  /*62b0*/  ISETP.GE.AND P0, PT, R5, 0x1, PT ;  /* 0x000000010500780c */ /* 0x000fda0003f06270 */
[----:B------:R-:W-:Y:S05]  /*62c0*/  @!P0 BRA `(.L_x_151) ;  /* 0x0000000400bc8947 */ /* 0x000fea0003800000 */
[----:B----45:R-:W0:Y:S01]  /*62d0*/  S2R R14, SR_CgaCtaId ;  /* 0x00000000000e7919 */ /* 0x030e220000008800 */
[----:B------:R-:W-:Y:S01]  /*62e0*/  IMAD.SHL.U32 R20, R11, 0x80, RZ ;  /* 0x000000800b147824 */ /* 0x000fe200078e00ff */
[----:B------:R-:W-:Y:S01]  /*62f0*/  ULDC UR4, c[0x0][0x384] ;  /* 0x0000e10000047ab9 */ /* 0x000fe20000000800 */
[----:B------:R-:W-:Y:S01]  /*6300*/  IMAD R0, R16, R17, RZ ;  /* 0x0000001110007224 */ /* 0x000fe200078e02ff */
[----:B------:R-:W-:Y:S01]  /*6310*/  LOP3.LUT P0, RZ, R10, 0x1f, RZ, 0xc0, !PT ;  /* 0x0000001f0aff7812 */ /* 0x000fe2000780c0ff */
[----:B------:R-:W-:Y:S01]  /*6320*/  IMAD.HI.U32 R4, R20, UR4, RZ ;  /* 0x0000000414047c27 */ /* 0x000fe2000f8e00ff */
[----:B------:R-:W-:Y:S01]  /*6330*/  ULDC UR5, c[0x0][0x388] ;  /* 0x0000e20000057ab9 */ /* 0x000fe20000000800 */
[C---:B------:R-:W-:Y:S02]  /*6340*/  ISETP.NE.AND P1, PT, R13.reuse, RZ, PT ;  /* 0x000000ff0d00720c */ /* 0x040fe40003f25270 */
[----:B------:R-:W-:Y:S01]  /*6350*/  CS2R R10, SRZ ;  /* 0x00000000000a7805 */ /* 0x000fe2000001ff00 */
[----:B------:R-:W-:Y:S01]  /*6360*/  IMAD.SHL.U32 R21, R12, 0x40, RZ ;  /* 0x000000400c157824 */ /* 0x000fe200078e00ff */
[----:B------:R-:W-:Y:S01]  /*6370*/  ISETP.NE.OR P0, PT, R13, RZ, !P0 ;  /* 0x000000ff0d00720c */ /* 0x000fe20004705670 */
[----:B------:R-:W-:Y:S01]  /*6380*/  IMAD R8, R7, R0, 0x1 ;  /* 0x0000000107087424 */ /* 0x000fe200078e0200 */
[----:B------:R-:W-:Y:S01]  /*6390*/  LOP3.LUT R23, R3, 0x2, RZ, 0xfc, !PT ;  /* 0x0000000203177812 */ /* 0x000fe200078efcff */
[----:B------:R-:W-:Y:S01]  /*63a0*/  IMAD.MOV.U32 R6, RZ, RZ, 0x1 ;  /* 0x00000001ff067424 */ /* 0x000fe200078e00ff */
[----:B------:R-:W-:Y:S01]  /*63b0*/  SHF.R.U32.HI R4, RZ, UR5, R4 ;  /* 0x00000005ff047c19 */ /* 0x000fe20008011604 */
[----:B------:R-:W-:-:S02]  /*63c0*/  IMAD.MOV.U32 R9, RZ, RZ, RZ ;  /* 0x000000ffff097224 */ /* 0x000fc400078e00ff */
[----:B------:R-:W-:Y:S02]  /*63d0*/  IMAD.MOV.U32 R12, RZ, RZ, RZ ;  /* 0x000000ffff0c7224 */ /* 0x000fe400078e00ff */
[C---:B0-----:R-:W-:Y:S02]  /*63e0*/  IMAD.SHL.U32 R2, R14.reuse, 0x400, RZ ;  /* 0x000004000e027824 */ /* 0x041fe400078e00ff */
[----:B------:R-:W-:-:S03]  /*63f0*/  IMAD.SHL.U32 R0, R14, 0x10, RZ ;  /* 0x000000100e007824 */ /* 0x000fc600078e00ff */
[----:B------:R-:W-:-:S07]  /*6400*/  LOP3.LUT R2, R2, 0x400, RZ, 0xc0, !PT ;  /* 0x0000040002027812 */ /* 0x000fce00078ec0ff */
.L_x_155:
[----:B------:R-:W0:Y:S01]  /*6410*/  S2R R14, SR_CgaCtaId ;  /* 0x00000000000e7919 */ /* 0x000e220000008800 */
[----:B------:R-:W-:-:S04]  /*6420*/  MOV R13, 0x400 ;  /* 0x00000400000d7802 */ /* 0x000fc80000000f00 */
[----:B0-----:R-:W-:Y:S02]  /*6430*/  LEA R22, R14, R13, 0x18 ;  /* 0x0000000d0e167211 */ /* 0x001fe400078ec0ff */
[----:B------:R-:W-:-:S03]  /*6440*/  SHF.L.U32 R13, R6, 0x1f, RZ ;  /* 0x0000001f060d7819 */ /* 0x000fc600000006ff */
[----:B------:R-:W-:-:S07]  /*6450*/  IMAD R14, R9, 0x8, R22 ;  /* 0x00000008090e7824 */ /* 0x000fce00078e0216 */
.L_x_152:
[----:B0-----:R0:W1:Y:S02]  /*6460*/  SYNCS.PHASECHK.TRANS64.TRYWAIT P2, [R14+URZ+0x36090], R13 ;  /* 0x0360900d0e0075a7 */ /* 0x001064000804017f */
[----:B-1----:R-:W-:Y:S05]  /*6470*/  @!P2 NANOSLEEP.SYNCS 0x989680 ;  /* 0x009896800000a95d */ /* 0x002fea0003900000 */
[----:B------:R-:W1:Y:S02]  /*6480*/  @!P2 SYNCS.PHASECHK.TRANS64 P2, [R14+URZ+0x36090], R13 ;  /* 0x0360900d0e00a5a7 */ /* 0x000e64000804007f */
[----:B-1----:R-:W-:Y:S05]  /*6490*/  @!P2 BRA `(.L_x_152) ;  /* 0xfffffffc00f0a947 */ /* 0x002fea000383ffff */
[----:B0-----:R-:W0:Y:S02]  /*64a0*/  @!P1 LDC R13, c[0x0][0x500] ;  /* 0x00014000ff0d9b82 */ /* 0x001e240000000800 */
[----:B0-----:R0:W-:Y:S02]  /*64b0*/  @!P1 SYNCS.ARRIVE.TRANS64 RZ, [R14+URZ+0x36000], R13 ;  /* 0x0360000d0eff99a7 */ /* 0x0011e4000800003f */
[----:B0-----:R-:W-:-:S04]  /*64c0*/  PRMT R13, R23, 0x9910, RZ ;  /* 0x00009910170d7816 */ /* 0x001fc800000000ff */
[----:B------:R-:W-:-:S13]  /*64d0*/  ISETP.NE.AND P2, PT, R13, 0x2, PT ;  /* 0x000000020d00780c */ /* 0x000fda0003f45270 */
[----:B------:R-:W-:Y:S05]  /*64e0*/  @P2 BRA `(.L_x_153) ;  /* 0x0000000000042947 */ /* 0x000fea0003800000 */
[----:B------:R-:W-:Y:S01]  /*64f0*/  BPT.TRAP 0x1 ;  /* 0x000000040000795c */ /* 0x000fe20000300000 */
.L_x_153:
[----:B------:R-:W-:Y:S05]  /*6500*/  @P0 BRA `(.L_x_154) ;  /* 0x0000000000040947 */ /* 0x000fea0003800000 */
[----:B------:R-:W-:Y:S01]  /*6510*/  BPT.TRAP 0x1 ;  /* 0x000000040000795c */ /* 0x000fe20000300000 */
.L_x_154:
[----:B---3--:R-:W0:Y:S01]  /*6520*/  LDC R15, c[0x0][0x380] ;  /* 0x0000e000ff0f7b82 */ /* 0x008e220000000800 */
[----:B------:R-:W-:Y:S01]  /*6530*/  R2UR UR4, R4 ;  /* 0x00000000040472ca */ /* 0x000fe200000e0000 */
[----:B------:R-:W-:Y:S01]  /*6540*/  IMAD R13, R9, 0x800, R2 ;  /* 0x00000800090d7824 */ /* 0x000fe200078e0202 */
[----:B------:R-:W-:Y:S01]  /*6550*/  R2UR UR8, R20 ;  /* 0x00000000140872ca */ /* 0x000fe200000e0000 */
[----:B------:R-:W-:Y:S01]  /*6560*/  ULDC UR20, c[0x0][0x38c] ;  /* 0x0000e30000147ab9 */ /* 0x000fe20000000800 */
[----:B------:R-:W-:Y:S01]  /*6570*/  R2UR UR17, R14 ;  /* 0x000000000e1172ca */ /* 0x000fe200000e0000 */
[----:B------:R-:W-:Y:S01]  /*6580*/  IMAD R13, R13, 0x2, R22 ;  /* 0x000000020d0d7824 */ /* 0x000fe200078e0216 */
[----:B------:R-:W-:Y:S01]  /*6590*/  UISETP.NE.AND UP0, UPT, UR20, 0x1, UPT ;  /* 0x000000011400788c */ /* 0x000fe2000bf05270 */
[----:B------:R-:W1:Y:S01]  /*65a0*/  LDC.64 R16, c[0x0][0x3b8] ;  /* 0x0000ee00ff107b82 */ /* 0x000e620000000a00 */
[C---:B------:R-:W-:Y:S01]  /*65b0*/  R2UR UR18, R12.reuse ;  /* 0x000000000c1272ca */ /* 0x040fe200000e0000 */
[----:B------:R-:W-:Y:S01]  /*65c0*/  VIADD R12, R12, 0x1 ;  /* 0x000000010c0c7836 */ /* 0x000fe20000000000 */
[----:B------:R-:W-:Y:S01]  /*65d0*/  R2UR UR9, R13 ;  /* 0x000000000d0972ca */ /* 0x000fe200000e0000 */
[----:B------:R-:W-:Y:S01]  /*65e0*/  VIADD R8, R8, 0xffffffff ;  /* 0xffffffff08087836 */ /* 0x000fe20000000000 */
[----:B------:R-:W-:Y:S01]  /*65f0*/  R2UR UR5, R22 ;  /* 0x00000000160572ca */ /* 0x000fe200000e0000 */
[----:B------:R-:W-:Y:S01]  /*6600*/  ULDC.64 UR26, c[0x0][0x198] ;  /* 0x00006600001a7ab9 */ /* 0x000fe20000000a00 */
[----:B------:R-:W-:Y:S01]  /*6610*/  R2UR UR16, R9 ;  /* 0x00000000091072ca */ /* 0x000fe200000e0000 */
[----:B------:R-:W1:Y:S01]  /*6620*/  LDC.64 R18, c[0x0][0x3d8] ;  /* 0x0000f600ff127b82 */ /* 0x000e620000000a00 */
[----:B------:R-:W-:Y:S01]  /*6630*/  R2UR UR12, R11 ;  /* 0x000000000b0c72ca */ /* 0x000fe200000e0000 */
[----:B------:R-:W-:Y:S01]  /*6640*/  @UP0 ULDC.64 UR10, c[0x0][0x390] ;  /* 0x0000e400000a0ab9 */ /* 0x000fe20000000a00 */
[----:B------:R-:W-:Y:S01]  /*6650*/  R2UR UR13, R10 ;  /* 0x000000000a0d72ca */ /* 0x000fe200000e0000 */
[----:B------:R-:W-:Y:S01]  /*6660*/  ULDC.64 UR14, c[0x0][0x3b0] ;  /* 0x0000ec00000e7ab9 */ /* 0x000fe20000000a00 */
[----:B------:R-:W-:Y:S01]  /*6670*/  ULDC.64 UR22, c[0x0][0x3d0] ;  /* 0x0000f40000167ab9 */ /* 0x000fe20000000a00 */
[----:B------:R-:W-:Y:S01]  /*6680*/  USHF.L.U32 UR18, UR18, 0x5, URZ ;  /* 0x0000000512127899 */ /* 0x000fe2000800063f */
[----:B------:R-:W-:Y:S01]  /*6690*/  ISETP.GT.AND P5, PT, R8, 0x1, PT ;  /* 0x000000010800780c */ /* 0x000fe20003fa4270 */
[----:B------:R-:W-:Y:S01]  /*66a0*/  VIADD R9, R9, 0x1 ;  /* 0x0000000109097836 */ /* 0x000fe20000000000 */
[----:B0-----:R-:W-:Y:S01]  /*66b0*/  ISETP.NE.AND P2, PT, R15, 0x1, PT ;  /* 0x000000010f00780c */ /* 0x001fe20003f45270 */
[----:B------:R-:W-:-:S02]  /*66c0*/  UIADD3 UR17, UR17, 0x36000, URZ ;  /* 0x0003600011117890 */ /* 0x000fc4000fffe03f */
[----:B------:R-:W-:Y:S01]  /*66d0*/  ULEA UR16, UR16, UR5, 0xd ;  /* 0x0000000510107291 */ /* 0x000fe2000f8e683f */
[C---:B------:R-:W-:Y:S01]  /*66e0*/  ISETP.NE.AND P4, PT, R9.reuse, 0x12, PT ;  /* 0x000000120900780c */ /* 0x040fe20003f85270 */
[----:B------:R-:W-:Y:S01]  /*66f0*/  UMOV UR28, 0x30000 ;  /* 0x00030000001c7882 */ /* 0x000fe20000000000 */
[----:B------:R-:W-:Y:S01]  /*6700*/  UMOV UR24, 0x0 ;  /* 0x0000000000187882 */ /* 0x000fe20000000000 */
[----:B------:R-:W-:Y:S01]  /*6710*/  UMOV UR25, 0x10000000 ;  /* 0x1000000000197882 */ /* 0x000fe20000000000 */
[----:B------:R-:W-:-:S05]  /*6720*/  SEL R9, R9, RZ, P4 ;  /* 0x000000ff09097207 */ /* 0x000fca0002000000 */
[----:B------:R-:W-:Y:S01]  /*6730*/  @P2 IMAD.U32 R24, RZ, RZ, UR4 ;  /* 0x00000004ff182e24 */ /* 0x000fe2000f8e00ff */
[----:B------:R-:W-:Y:S01]  /*6740*/  UIADD3 UR4, UP1, UR26, 0xf0, URZ ;  /* 0x000000f01a047890 */ /* 0x000fe2000ff3e03f */
[----:B-1----:R-:W-:Y:S01]  /*6750*/  IMAD R13, R11, R16, R18 ;  /* 0x000000100b0d7224 */ /* 0x002fe200078e0212 */
[----:B------:R-:W-:Y:S01]  /*6760*/  UIADD3 UR26, UP2, UR26, 0x1f0, URZ ;  /* 0x000001f01a1a7890 */ /* 0x000fe2000ff5e03f */
[----:B------:R-:W-:Y:S01]  /*6770*/  IMAD R14, R10, R17, R19 ;  /* 0x000000110a0e7224 */ /* 0x000fe200078e0213 */
[----:B------:R-:W-:Y:S01]  /*6780*/  @P2 R2UR UR8, R24 ;  /* 0x00000000180822ca */ /* 0x000fe200000e0000 */
[----:B------:R-:W-:Y:S01]  /*6790*/  UIADD3.X UR5, URZ, UR27, URZ, UP1, !UPT ;  /* 0x0000001b3f057290 */ /* 0x000fe20008ffe43f */
[C---:B------:R-:W-:Y:S01]  /*67a0*/  ISETP.NE.AND P2, PT, R12.reuse, R7, PT ;  /* 0x000000070c00720c */ /* 0x040fe20003f45270 */
[----:B------:R-:W-:Y:S01]  /*67b0*/  UIADD3.X UR27, URZ, UR27, URZ, UP2, !UPT ;  /* 0x0000001b3f1b7290 */ /* 0x000fe200097fe43f */
[----:B------:R-:W-:Y:S02]  /*67c0*/  PRMT R13, R13, 0x40, R14 ;  /* 0x000000400d0d7816 */ /* 0x000fe4000000000e */
[----:B------:R-:W-:-:S07]  /*67d0*/  SEL R12, R12, RZ, P2 ;  /* 0x000000ff0c0c7207 */ /* 0x000fce0001000000 */
[----:B------:R-:W-:Y:S02]  /*67e0*/  UIADD3 UR6, -UR8, URZ, URZ ;  /* 0x0000003f08067290 */ /* 0x000fe4000fffe13f */
[----:B------:R-:W-:-:S04]  /*67f0*/  UMOV UR21, UR8 ;  /* 0x0000000800157c82 */ /* 0x000fc80008000000 */
[----:B------:R-:W-:Y:S01]  /*6800*/  IMAD R14, R15, UR6, R20 ;  /* 0x000000060f0e7c24 */ /* 0x000fe2000f8e0214 */
[----:B------:R-:W-:Y:S01]  /*6810*/  UIMAD.WIDE.U32 UR6, UR8, UR10, URZ ;  /* 0x0000000a080672a5 */ /* 0x000fe2000f8e003f */
[----:B------:R-:W0:Y:S01]  /*6820*/  LDC R15, c[0x0][0x3c8] ;  /* 0x0000f200ff0f7b82 */ /* 0x000e220000000800 */
[----:B------:R-:W-:Y:S02]  /*6830*/  R2UR UR10, R21 ;  /* 0x00000000150a72ca */ /* 0x000fe400000e0000 */
[----:B------:R-:W-:Y:S01]  /*6840*/  @UP0 USHF.R.U32.HI UR21, URZ, UR11, UR7 ;  /* 0x0000000b3f150299 */ /* 0x000fe20008011607 */
[----:B------:R-:W-:Y:S01]  /*6850*/  R2UR UR19, R14 ;  /* 0x000000000e1372ca */ /* 0x000fe200000e0000 */
[----:B------:R-:W-:Y:S01]  /*6860*/  VIADD R14, R11, 0x1 ;  /* 0x000000010b0e7836 */ /* 0x000fe20000000000 */
[----:B------:R-:W-:Y:S01]  /*6870*/  R2UR UR7, R13 ;  /* 0x000000000d0772ca */ /* 0x000fe200000e0000 */
[----:B------:R-:W-:Y:S01]  /*6880*/  @P2 IMAD.MOV R14, RZ, RZ, R11 ;  /* 0x000000ffff0e2224 */ /* 0x000fe200078e020b */
[----:B------:R-:W-:Y:S01]  /*6890*/  R2UR UR11, R0 ;  /* 0x00000000000b72ca */ /* 0x000fe200000e0000 */
[----:B------:R-:W-:Y:S01]  /*68a0*/  UIADD3 UR6, -UR21, URZ, URZ ;  /* 0x0000003f15067290 */ /* 0x000fe2000fffe13f */
[----:B------:R-:W-:Y:S01]  /*68b0*/  SEL R11, RZ, 0x1, P4 ;  /* 0x00000001ff0b7807 */ /* 0x000fe20002000000 */
[----:B------:R-:W-:-:S02]  /*68c0*/  VIADD R13, R10, 0x1 ;  /* 0x000000010a0d7836 */ /* 0x000fc40000000000 */
[----:B------:R-:W-:Y:S01]  /*68d0*/  UIMAD UR20, UR20, UR6, UR8 ;  /* 0x00000006141472a4 */ /* 0x000fe2000f8e0208 */
[----:B------:R-:W-:Y:S01]  /*68e0*/  LOP3.LUT R6, R6, R11, RZ, 0x3c, !PT ;  /* 0x0000000b06067212 */ /* 0x000fe200078e3cff */
[----:B------:R-:W-:Y:S02]  /*68f0*/  UIADD3 UR8, UR9, 0x24000, URZ ;  /* 0x0002400009087890 */ /* 0x000fe4000fffe03f */
[----:B------:R-:W-:Y:S02]  /*6900*/  UIMAD UR19, UR19, UR14, UR22 ;  /* 0x0000000e131372a4 */ /* 0x000fe4000f8e0216 */
[----:B------:R-:W-:Y:S02]  /*6910*/  UIMAD UR20, UR20, UR15, UR23 ;  /* 0x0000000f141472a4 */ /* 0x000fe4000f8e0217 */
[----:B------:R-:W-:Y:S02]  /*6920*/  UPRMT UR6, UR7, 0x5410, URZ ;  /* 0x0000541007067896 */ /* 0x000fe4000800003f */
[----:B------:R-:W-:Y:S01]  /*6930*/  ULOP3.LUT UR11, UR18, 0x10, UR11, 0xf8, !UPT ;  /* 0x00000010120b7892 */ /* 0x000fe2000f8ef80b */
[----:B0-----:R-:W-:Y:S01]  /*6940*/  ISETP.NE.AND P3, PT, R14, R15, PT ;  /* 0x0000000f0e00720c */ /* 0x001fe20003f65270 */
[----:B------:R-:W-:-:S03]  /*6950*/  UMOV UR9, UR17 ;  /* 0x0000001100097c82 */ /* 0x000fc60008000000 */
[----:B------:R-:W-:Y:S02]  /*6960*/  SEL R11, R14, RZ, P3 ;  /* 0x000000ff0e0b7207 */ /* 0x000fe40001800000 */
[----:B------:R0:W-:Y:S07]  /*6970*/  UTMALDG.4D.IM2COL [UR16], [UR4], UR6 ;  /* 0x00000010040073b4 */ /* 0x0001ee0008058006 */
[----:B------:R-:W-:Y:S01]  /*6980*/  @P3 IMAD.MOV R13, RZ, RZ, R10 ;  /* 0x000000ffff0d3224 */ /* 0x000fe200078e020a */
[----:B------:R0:W-:Y:S03]  /*6990*/  UTMALDG.4D.MULTICAST [UR8], [UR26], UR28, desc[UR24] ;  /* 0x000018081a0073b4 */ /* 0x0001e6000801981c */
[----:B------:R-:W-:Y:S01]  /*69a0*/  IMAD.MOV.U32 R10, RZ, RZ, R13 ;  /* 0x000000ffff0a7224 */ /* 0x000fe200078e000d */
[----:B0-----:R-:W-:Y:S06]  /*69b0*/  @P5 BRA `(.L_x_155) ;  /* 0xfffffff800945947 */ /* 0x001fec000383ffff */
.L_x_151:
[----:B------:R-:W-:Y:S01]  /*69c0*/  ISETP.GE.U32.AND P2, PT, R5, 0x12, PT ;  /* 0x000000120500780c */ /* 0x000fe20003f46070 */
[----:B------:R-:W-:Y:S05]  /*69d0*/  WARPSYNC.ALL ;  /* 0x0000000000007948 */ /* 0x000fea0003800000 */
[----:B------:R-:W-:-:S07]  /*69e0*/  ELECT P1, URZ, PT ;  /* 0x00000000003f782f */ /* 0x000fce0003820000 */
[----:B------:R-:W-:-:S05]  /*69f0*/  @P2 IMAD.WIDE.U32 R6, R5, 0x38e38e39, RZ ;  /* 0x38e38e3905062825 */ /* 0x000fca00078e00ff */
[----:B-----5:R-:W-:-:S04]  /*6a00*/  @P2 SHF.R.U32.HI R0, RZ, 0x2, R7 ;  /* 0x00000002ff002819 */ /* 0x020fc80000011607 */
[----:B------:R-:W-:-:S04]  /*6a10*/  @P2 LOP3.LUT R0, R0, 0x1, RZ, 0xc0, !PT ;  /* 0x0000000100002812 */ /* 0x000fc800078ec0ff */
[----:B------:R-:W-:Y:S01]  /*6a20*/  @P2 ISETP.NE.U32.AND P0, PT, R0, 0x1, PT ;  /* 0x000000010000280c */ /* 0x000fe20003f05070 */
[----:B------:R-:W-:-:S12]  /*6a30*/  @!P1 EXIT ;  /* 0x000000000000994d */ /* 0x000fd80003800000 */
[----:B------:R-:W-:Y:S01]  /*6a40*/  LOP3.LUT R3, R3, 0x2, RZ, 0xfc, !PT ;  /* 0x0000000203037812 */ /* 0x000fe200078efcff */
[----:B------:R-:W-:Y:S01]  /*6a50*/  IMAD.MOV.U32 R4, RZ, RZ, 0x1 ;  /* 0x00000001ff047424 */ /* 0x000fe200078e00ff */
[----:B------:R-:W-:Y:S02]  /*6a60*/  @P2 ISETP.NE.U32.AND.EX P0, PT, RZ, RZ, PT, P0 ;  /* 0x000000ffff00220c */ /* 0x000fe40003f05100 */
[----:B------:R-:W-:Y:S02]  /*6a70*/  ISETP.NE.AND P1, PT, R3, 0x3, PT ;  /* 0x000000030300780c */ /* 0x000fe40003f25270 */
[----:B------:R-:W-:-:S11]  /*6a80*/  @P2 SEL R4, RZ, 0x1, !P0 ;  /* 0x00000001ff042807 */ /* 0x000fd60004000000 */
[----:B------:R-:W-:Y:S05]  /*6a90*/  @!P1 BRA `(.L_x_156) ;  /* 0x0000000000049947 */ /* 0x000fea0003800000 */
[----:B------:R-:W-:Y:S01]  /*6aa0*/  BPT.TRAP 0x1 ;  /* 0x000000040000795c */ /* 0x000fe20000300000 */
.L_x_156:
[----:B------:R-:W0:Y:S01]  /*6ab0*/  S2R R7, SR_CgaCtaId ;  /* 0x0000000000077919 */ /* 0x000e220000008800 */
[----:B------:R-:W-:Y:S01]  /*6ac0*/  IMAD.WIDE.U32 R2, R5, 0x38e38e39, RZ ;  /* 0x38e38e3905027825 */ /* 0x000fe200078e00ff */
[----:B------:R-:W-:-:S04]  /*6ad0*/  MOV R0, 0x400 ;  /* 0x0000040000007802 */ /* 0x000fc80000000f00 */
[----:B------:R-:W-:Y:S02]  /*6ae0*/  SHF.R.U32.HI R2, RZ, 0x2, R3 ;  /* 0x00000002ff027819 */ /* 0x000fe40000011603 */
[----:B------:R-:W-:-:S03]  /*6af0*/  SHF.L.U32 R3, R4, 0x1f, RZ ;  /* 0x0000001f04037819 */ /* 0x000fc600000006ff */
[----:B------:R-:W-:Y:S01]  /*6b00*/  IMAD R5, R2, -0x12, R5 ;  /* 0xffffffee02057824 */ /* 0x000fe200078e0205 */
[----:B0-----:R-:W-:-:S05]  /*6b10*/  LEA R0, R7, R0, 0x18 ;  /* 0x0000000007007211 */ /* 0x001fca00078ec0ff */
[----:B------:R-:W-:-:S04]  /*6b20*/  VIADD R0, R0, 0x36090 ;  /* 0x0003609000007836 */ /* 0x000fc80000000000 */
[----:B------:R-:W-:-:S07]  /*6b30*/  IMAD R2, R5, 0x8, R0 ;  /* 0x0000000805027824 */ /* 0x000fce00078e0200 */
.L_x_157:
[----:B0-----:R0:W1:Y:S02]  /*6b40*/  SYNCS.PHASECHK.TRANS64.TRYWAIT P0, [R2+URZ], R3 ;  /* 0x00000003020075a7 */ /* 0x001064000800017f */
[----:B-1----:R-:W-:Y:S05]  /*6b50*/  @!P0 NANOSLEEP.SYNCS 0x989680 ;  /* 0x009896800000895d */ /* 0x002fea0003900000 */
[----:B------:R-:W1:Y:S02]  /*6b60*/  @!P0 SYNCS.PHASECHK.TRANS64 P0, [R2+URZ], R3 ;  /* 0x00000003020085a7 */ /* 0x000e64000800007f */
[----:B-1----:R-:W-:Y:S05]  /*6b70*/  @!P0 BRA `(.L_x_157) ;  /* 0xfffffffc00f08947 */ /* 0x002fea000383ffff */
[----:B------:R-:W-:-:S05]  /*6b80*/  VIADD R5, R5, 0x1 ;  /* 0x0000000105057836 */ /* 0x000fca0000000000 */
[----:B------:R-:W-:-:S04]  /*6b90*/  ISETP.NE.AND P0, PT, R5, 0x12, PT ;  /* 0x000000120500780c */ /* 0x000fc80003f05270 */
[----:B0-----:R-:W-:Y:S02]  /*6ba0*/  SEL R3, RZ, 0x1, P0 ;  /* 0x00000001ff037807 */ /* 0x001fe40000000000 */
[----:B------:R-:W-:Y:S02]  /*6bb0*/  SEL R5, R5, RZ, P0 ;  /* 0x000000ff05057207 */ /* 0x000fe40000000000 */
[----:B------:R-:W-:-:S03]  /*6bc0*/  LOP3.LUT R7, R4, R3, RZ, 0x3c, !PT ;  /* 0x0000000304077212 */ /* 0x000fc600078e3cff */
[----:B------:R-:W-:Y:S01]  /*6bd0*/  IMAD R2, R5, 0x8, R0 ;  /* 0x0000000805027824 */ /* 0x000fe200078e0200 */
[----:B------:R-:W-:-:S07]  /*6be0*/  SHF.L.U32 R3, R7, 0x1f, RZ ;  /* 0x0000001f07037819 */ /* 0x000fce00000006ff */
.L_x_158:
        /* <DEDUP_REMOVED lines=11> */
.L_x_159:
        /* <DEDUP_REMOVED lines=11> */
.L_x_160:
        /* <DEDUP_REMOVED lines=11> */
.L_x_161:
        /* <DEDUP_REMOVED lines=11> */
.L_x_162:
        /* <DEDUP_REMOVED lines=11> */
.L_x_163:
        /* <DEDUP_REMOVED lines=11> */
.L_x_164:
        /* <DEDUP_REMOVED lines=11> */
.L_x_165:
        /* <DEDUP_REMOVED lines=11> */
.L_x_166:
        /* <DEDUP_REMOVED lines=11> */
.L_x_167:
        /* <DEDUP_REMOVED lines=11> */
.L_x_168:
        /* <DEDUP_REMOVED lines=11> */
.L_x_169:
        /* <DEDUP_REMOVED lines=11> */
.L_x_170:
        /* <DEDUP_REMOVED lines=11> */
.L_x_171:
        /* <DEDUP_REMOVED lines=11> */
.L_x_172:
        /* <DEDUP_REMOVED lines=11> */
.L_x_173:
        /* <DEDUP_REMOVED lines=11> */
.L_x_174:
[----:B0-----:R0:W1:Y:S02]  /*76f0*/  SYNCS.PHASECHK.TRANS64.TRYWAIT P0, [R5+URZ], R0 ;  /* 0x00000000050075a7 */ /* 0x001064000800017f */
[----:B-1----:R-:W-:Y:S05]  /*7700*/  @!P0 NANOSLEEP.SYNCS 0x989680 ;  /* 0x009896800000895d */ /* 0x002fea0003900000 */
[----:B------:R-:W1:Y:S02]  /*7710*/  @!P0 SYNCS.PHASECHK.TRANS64 P0, [R5+URZ], R0 ;  /* 0x00000000050085a7 */ /* 0x000e64000800007f */
[----:B-1----:R-:W-:Y:S05]  /*7720*/  @P0 EXIT ;  /* 0x000000000000094d */ /* 0x002fea0003800000 */
[----:B------:R-:W-:Y:S05]  /*7730*/  BRA `(.L_x_174) ;  /* 0xfffffffc00ec7947 */ /* 0x000fea000383ffff */
.L_x_175:
[----:B------:R-:W-:-:S00]  /*7740*/  BRA `(.L_x_175) ;  /* 0xfffffffc00fc7947 */ /* 0x000fc0000383ffff */
[----:B------:R-:W-:-:S00]  /*7750*/  NOP ;  /* 0x0000000000007918 */ /* 0x000fc00000000000 */
        /* <DEDUP_REMOVED lines=10> */
.L_x_176:


//--------------------- .nv.shared._ZN7cutlass13device_kernelINS_4conv6kernel13ConvUniversalINS1_16ConvProblemShapeILNS1_8OperatorE1ELi2EEENS1_10collective14CollectiveConvINS1_46MainloopSm90TmaGmmaWarpSpecializedImplicitGemmILS5_1ELi18ELi2EN4cute5tupleIJNSA_1CILi2EEENSC_ILi1EEESE_EEENS1_36KernelImplicitTmaWarpSpecializedSm90ELi1EEENSB_IJNSC_ILi128EEENSC_ILi64EEENSB_IJNSC_ILi32EEEEEEEEENS_10bfloat16_tESN_NSA_8TiledMMAINSA_8MMA_AtomIJNSA_4SM904GMMA27MMA_64x64x16_F32BF16BF16_SSILNSR_5MajorE0ELST_1ELNSR_7ScaleInE1ELSU_1EEEEEENSA_6LayoutINSB_IJSE_SE_SE_EEENSB_IJNSC_ILi0EEESZ_SZ_EEEEENSB_IJNSA_10UnderscoreES12_S12_EEEEENS7_6detail26Sm90ImplicitGemmTileTraitsINSA_20SM90_TMA_LOAD_IM2COLENSA_14ComposedLayoutINSA_7SwizzleILi2ELi4ELi3EEENSA_18smem_ptr_flag_bitsILi16EEENSX_INSB_IJNSB_IJNSC_ILi8EEENSC_ILi16EEEEEENSB_IJSK_SE_EEENSB_IJSE_NSC_ILi18EEEEEEEEENSB_IJNSB_IJSK_NSC_ILi256EEEEEENSB_IJSE_SZ_EEENSB_IJSZ_NSC_ILi4096EEEEEEEEEEEEEvEENS16_INSA_23SM90_TMA_LOAD_MULTICASTENS18_INS19_ILi3ELi4ELi3EEES1C_NSX_INSB_IJNSB_IJSJ_SE_EEENSB_IJS1D_NSC_ILi4EEEEEES1I_EEENSB_IJS1M_NSB_IJSJ_NSC_ILi512EEEEEENSB_IJSZ_NSC_ILi2048EEEEEEEEEEEEEvEEEENS_8epilogue10collective6detail29Sm90TmaWarpSpecializedAdapterINS29_15DefaultEpilogueISN_NSB_IJNSB_IJlllEEESE_SZ_EEES2E_NS28_6thread17LinearCombinationISN_Li1EffLNS2F_9ScaleType4KindE0ELNS_15FloatRoundStyleE2ESN_EENS_4gemm15EpilogueDefaultEEEEEvvEEEEvNT_6ParamsE --------------------------
	.section	.nv.shared._ZN7cutlass13device_kernelINS_4conv6kernel13ConvUniversalINS1_16ConvProblemShapeILNS1_8OperatorE1ELi2EEENS1_10collective14CollectiveConvINS1_46MainloopSm90TmaGmmaWarpSpecializedImplicitGemmILS5_1ELi18ELi2EN4cute5tupleIJNSA_1CILi2EEENSC_ILi1EEESE_EEENS1_36KernelImplicitTmaWarpSpecializedSm90ELi1EEENSB_IJNSC_ILi128EEENSC_ILi64EEENSB_IJNSC_ILi32EEEEEEEEENS_10bfloat16_tESN_NSA_8TiledMMAINSA_8MMA_AtomIJNSA_4SM904GMMA27MMA_64x64x16_F32BF16BF16_SSILNSR_5MajorE0ELST_1ELNSR_7ScaleInE1ELSU_1EEEEEENSA_6LayoutINSB_IJSE_SE_SE_EEENSB_IJNSC_ILi0EEESZ_SZ_EEEEENSB_IJNSA_10UnderscoreES12_S12_EEEEENS7_6detail26Sm90ImplicitGemmTileTraitsINSA_20SM90_TMA_LOAD_IM2COLENSA_14ComposedLayoutINSA_7SwizzleILi2ELi4ELi3EEENSA_18smem_ptr_flag_bitsILi16EEENSX_INSB_IJNSB_IJNSC_ILi8EEENSC_ILi16EEEEEENSB_IJSK_SE_EEENSB_IJSE_NSC_ILi18EEEEEEEEENSB_IJNSB_IJSK_NSC_ILi256EEEEEENSB_IJSE_SZ_EEENSB_IJSZ_NSC_ILi4096EEEEEEEEEEEEEvEENS16_INSA_23SM90_TMA_LOAD_MULTICASTENS18_INS19_ILi3ELi4ELi3EEES1C_NSX_INSB_IJNSB_IJSJ_SE_EEENSB_IJS1D_NSC_ILi4EEEEEES1I_EEENSB_IJS1M_NSB_IJSJ_NSC_ILi512EEEEEENSB_IJSZ_NSC_ILi2048EEEEEEEEEEEEEvEEEENS_8epilogue10collective6detail29Sm90TmaWarpSpecializedAdapterINS29_15DefaultEpilogueISN_NSB_IJNSB_IJlllEEESE_SZ_EEES2E_NS28_6thread17LinearCombinationISN_Li1EffLNS2F_9ScaleType4KindE0ELNS_15FloatRoundStyleE2ESN_EENS_4gemm15EpilogueDefaultEEEEEvvEEEEvNT_6ParamsE,"aw",@nobits
	.sectionflags	@""
	.align	16
	.zero		1024


//--------------------- .nv.shared.reserved.0     --------------------------
	.section	.nv.shared.reserved.0,"aw",@nobits
	.weak		__nv_reservedSMEM_offset_0_alias
	.size		__nv_reservedSMEM_offset_0_alias, 0, 0
	.other		__nv_reservedSMEM_offset_0_alias,@"STO_CUDA_RESERVED_SHARED STV_DEFAULT"
__nv_reservedSMEM_offset_0_alias:
	.zero		0


//--------------------- .nv.global                --------------------------
	.section	.nv.global,"aw",@nobits
.nv.global:
	.type		_ZN39_INTERNAL_781bc825_4_k_cu_4fc06179_29634cute1_E,@object
	.size		_ZN39_INTERNAL_781bc825_4_k_cu_4fc06179_29634cute1_E,(_ZN39_INTERNAL_781bc825_4_k_cu_4fc06179_29634cuda3std3__45__cpo6cbeginE - _ZN39_INTERNAL_781bc825_4_k_cu_4fc06179_29634cute1_E)
_ZN39_INTERNAL_781bc825_4_k_cu_4fc06179_29634cute1_E:
	.zero		1
	.type		_ZN39_INTERNAL_781bc825_4_k_cu_4fc06179_29634cuda3std3__45__cpo6cbeginE,@object
	.size		_ZN39_INTERNAL_781bc825_4_k_cu_4fc06179_29634cuda3std3__45__cpo6cbeginE,(_ZN39_INTERNAL_781bc825_4_k_cu_4fc06179_29634cuda3std3__48in_placeE - _ZN39_INTERNAL_781bc825_4_k_cu_4fc06179_29634cuda3std3__45__cpo6cbeginE)
_ZN39_INTERNAL_781bc825_4_k_cu_4fc06179_29634cuda3std3__45__cpo6cbeginE:
	.zero		1
	.type		_ZN39_INTERNAL_781bc825_4_k_cu_4fc06179_29634cuda3std3__48in_placeE,@object
	.size		_ZN39_INTERNAL_781bc825_4_k_cu_4fc06179_29634cuda3std3__48in_placeE,(_ZN39_INTERNAL_781bc825_4_k_cu_4fc06179_29634cuda3std6ranges3__45__cpo9iter_moveE - _ZN39_INTERNAL_781bc825_4_k_cu_4fc06179_29634cuda3std3__48in_placeE)
_ZN39_INTERNAL_781bc825_4_k_cu_4fc06179_29634cuda3std3__48in_placeE:
	.zero		1
	.type		_ZN39_INTERNAL_781bc825_4_k_cu_4fc06179_29634cuda3std6ranges3__45__cpo9iter_moveE,@object
	.size		_ZN39_INTERNAL_781bc825_4_k_cu_4fc06179_29634cuda3std6ranges3__45__cpo9iter_moveE,(_ZN39_INTERNAL_781bc825_4_k_cu_4fc06179_29634cuda3std3__45__cpo5beginE - _ZN39_INTERNAL_781bc825_4_k_cu_4fc06179_29634cuda3std6ranges3__45__cpo9iter_moveE)
_ZN39_INTERNAL_781bc825_4_k_cu_4fc06179_29634cuda3std6ranges3__45__cpo9iter_moveE:
	.zero		1
	.type		_ZN39_INTERNAL_781bc825_4_k_cu_4fc06179_29634cuda3std3__45__cpo5beginE,@object
	.size		_ZN39_INTERNAL_781bc825_4_k_cu_4fc06179_29634cuda3std3__45__cpo5beginE,(_ZN39_INTERNAL_781bc825_4_k_cu_4fc06179_29634cuda3std3__441_GLOBAL__N__781bc825_4_k_cu_4fc06179_29636ignoreE - _ZN39_INTERNAL_781bc825_4_k_cu_4fc06179_29634cuda3std3__45__cpo5beginE)
_ZN39_INTERNAL_781bc825_4_k_cu_4fc06179_29634cuda3std3__45__cpo5beginE:
	.zero		1
	.type		_ZN39_INTERNAL_781bc825_4_k_cu_4fc06179_29634cuda3std3__441_GLOBAL__N__781bc825_4_k_cu_4fc06179_29636ignoreE,@object
	.size		_ZN39_INTERNAL_781bc825_4_k_cu_4fc06179_29634cuda3std3__441_GLOBAL__N__781bc825_4_k_cu_4fc06179_29636ignoreE,(_ZN39_INTERNAL_781bc825_4_k_cu_4fc06179_29634cute7productE - _ZN39_INTERNAL_781bc825_4_k_cu_4fc06179_29634cuda3std3__441_GLOBAL__N__781bc825_4_k_cu_4fc06179_29636ignoreE)
_ZN39_INTERNAL_781bc825_4_k_cu_4fc06179_29634cuda3std3__441_GLOBAL__N__781bc825_4_k_cu_4fc06179_29636ignoreE:
	.zero		1
	.type		_ZN39_INTERNAL_781bc825_4_k_cu_4fc06179_29634cute7productE,@object
	.size		_ZN39_INTERNAL_781bc825_4_k_cu_4fc06179_29634cute7productE,(_ZN39_INTERNAL_781bc825_4_k_cu_4fc06179_29634cuda3std3__45__cpo3endE - _ZN39_INTERNAL_781bc825_4_k_cu_4fc06179_29634cute7productE)
_ZN39_INTERNAL_781bc825_4_k_cu_4fc06179_29634cute7productE:
	.zero		1
	.type		_ZN39_INTERNAL_781bc825_4_k_cu_4fc06179_29634cuda3std3__45__cpo3endE,@object
	.size		_ZN39_INTERNAL_781bc825_4_k_cu_4fc06179_29634cuda3std3__45__cpo3endE,(_ZN39_INTERNAL_781bc825_4_k_cu_4fc06179_29634cuda3std3__419piecewise_constructE - _ZN39_INTERNAL_781bc825_4_k_cu_4fc06179_29634cuda3std3__45__cpo3endE)
_ZN39_INTERNAL_781bc825_4_k_cu_4fc06179_29634cuda3std3__45__cpo3endE:
	.zero		1
	.type		_ZN39_INTERNAL_781bc825_4_k_cu_4fc06179_29634cuda3std3__419piecewise_constructE,@object
	.size		_ZN39_INTERNAL_781bc825_4_k_cu_4fc06179_29634cuda3std3__419piecewise_constructE,(_ZN39_INTERNAL_781bc825_4_k_cu_4fc06179_29634cuda3std3__45__cpo4cendE - _ZN39_INTERNAL_781bc825_4_k_cu_4fc06179_29634cuda3std3__419piecewise_constructE)
_ZN39_INTERNAL_781bc825_4_k_cu_4fc06179_29634cuda3std3__419piecewise_constructE:
	.zero		1
	.type		_ZN39_INTERNAL_781bc825_4_k_cu_4fc06179_29634cuda3std3__45__cpo4cendE,@object
	.size		_ZN39_INTERNAL_781bc825_4_k_cu_4fc06179_29634cuda3std3__45__cpo4cendE,(_ZN39_INTERNAL_781bc825_4_k_cu_4fc06179_29634cuda3std6ranges3__45__cpo4swapE - _ZN39_INTERNAL_781bc825_4_k_cu_4fc06179_29634cuda3std3__45__cpo4cendE)
_ZN39_INTERNAL_781bc825_4_k_cu_4fc06179_29634cuda3std3__45__cpo4cendE:
	.zero		1
	.type		_ZN39_INTERNAL_781bc825_4_k_cu_4fc06179_29634cuda3std6ranges3__45__cpo4swapE,@object
	.size		_ZN39_INTERNAL_781bc825_4_k_cu_4fc06179_29634cuda3std6ranges3__45__cpo4swapE,(.L_7 - _ZN39_INTERNAL_781bc825_4_k_cu_4fc06179_29634cuda3std6ranges3__45__cpo4swapE)
_ZN39_INTERNAL_781bc825_4_k_cu_4fc06179_29634cuda3std6ranges3__45__cpo4swapE:
	.zero		1
.L_7:


//--------------------- .nv.constant0._ZN7cutlass13device_kernelINS_4conv6kernel13ConvUniversalINS1_16ConvProblemShapeILNS1_8OperatorE1ELi2EEENS1_10collective14CollectiveConvINS1_46MainloopSm90TmaGmmaWarpSpecializedImplicitGemmILS5_1ELi18ELi2EN4cute5tupleIJNSA_1CILi2EEENSC_ILi1EEESE_EEENS1_36KernelImplicitTmaWarpSpecializedSm90ELi1EEENSB_IJNSC_ILi128EEENSC_ILi64EEENSB_IJNSC_ILi32EEEEEEEEENS_10bfloat16_tESN_NSA_8TiledMMAINSA_8MMA_AtomIJNSA_4SM904GMMA27MMA_64x64x16_F32BF16BF16_SSILNSR_5MajorE0ELST_1ELNSR_7ScaleInE1ELSU_1EEEEEENSA_6LayoutINSB_IJSE_SE_SE_EEENSB_IJNSC_ILi0EEESZ_SZ_EEEEENSB_IJNSA_10UnderscoreES12_S12_EEEEENS7_6detail26Sm90ImplicitGemmTileTraitsINSA_20SM90_TMA_LOAD_IM2COLENSA_14ComposedLayoutINSA_7SwizzleILi2ELi4ELi3EEENSA_18smem_ptr_flag_bitsILi16EEENSX_INSB_IJNSB_IJNSC_ILi8EEENSC_ILi16EEEEEENSB_IJSK_SE_EEENSB_IJSE_NSC_ILi18EEEEEEEEENSB_IJNSB_IJSK_NSC_ILi256EEEEEENSB_IJSE_SZ_EEENSB_IJSZ_NSC_ILi4096EEEEEEEEEEEEEvEENS16_INSA_23SM90_TMA_LOAD_MULTICASTENS18_INS19_ILi3ELi4ELi3EEES1C_NSX_INSB_IJNSB_IJSJ_SE_EEENSB_IJS1D_NSC_ILi4EEEEEES1I_EEENSB_IJS1M_NSB_IJSJ_NSC_ILi512EEEEEENSB_IJSZ_NSC_ILi2048EEEEEEEEEEEEEvEEEENS_8epilogue10collective6detail29Sm90TmaWarpSpecializedAdapterINS29_15DefaultEpilogueISN_NSB_IJNSB_IJlllEEESE_SZ_EEES2E_NS28_6thread17LinearCombinationISN_Li1EffLNS2F_9ScaleType4KindE0ELNS_15FloatRoundStyleE2ESN_EENS_4gemm15EpilogueDefaultEEEEEvvEEEEvNT_6ParamsE --------------------------
	.section	.nv.constant0._ZN7cutlass13device_kernelINS_4conv6kernel13ConvUniversalINS1_16ConvProblemShapeILNS1_8OperatorE1ELi2EEENS1_10collective14CollectiveConvINS1_46MainloopSm90TmaGmmaWarpSpecializedImplicitGemmILS5_1ELi18ELi2EN4cute5tupleIJNSA_1CILi2EEENSC_ILi1EEESE_EEENS1_36KernelImplicitTmaWarpSpecializedSm90ELi1EEENSB_IJNSC_ILi128EEENSC_ILi64EEENSB_IJNSC_ILi32EEEEEEEEENS_10bfloat16_tESN_NSA_8TiledMMAINSA_8MMA_AtomIJNSA_4SM904GMMA27MMA_64x64x16_F32BF16BF16_SSILNSR_5MajorE0ELST_1ELNSR_7ScaleInE1ELSU_1EEEEEENSA_6LayoutINSB_IJSE_SE_SE_EEENSB_IJNSC_ILi0EEESZ_SZ_EEEEENSB_IJNSA_10UnderscoreES12_S12_EEEEENS7_6detail26Sm90ImplicitGemmTileTraitsINSA_20SM90_TMA_LOAD_IM2COLENSA_14ComposedLayoutINSA_7SwizzleILi2ELi4ELi3EEENSA_18smem_ptr_flag_bitsILi16EEENSX_INSB_IJNSB_IJNSC_ILi8EEENSC_ILi16EEEEEENSB_IJSK_SE_EEENSB_IJSE_NSC_ILi18EEEEEEEEENSB_IJNSB_IJSK_NSC_ILi256EEEEEENSB_IJSE_SZ_EEENSB_IJSZ_NSC_ILi4096EEEEEEEEEEEEEvEENS16_INSA_23SM90_TMA_LOAD_MULTICASTENS18_INS19_ILi3ELi4ELi3EEES1C_NSX_INSB_IJNSB_IJSJ_SE_EEENSB_IJS1D_NSC_ILi4EEEEEES1I_EEENSB_IJS1M_NSB_IJSJ_NSC_ILi512EEEEEENSB_IJSZ_NSC_ILi2048EEEEEEEEEEEEEvEEEENS_8epilogue10collective6detail29Sm90TmaWarpSpecializedAdapterINS29_15DefaultEpilogueISN_NSB_IJNSB_IJlllEEESE_SZ_EEES2E_NS28_6thread17LinearCombinationISN_Li1EffLNS2F_9ScaleType4KindE0ELNS_15FloatRoundStyleE2ESN_EENS_4gemm15EpilogueDefaultEEEEEvvEEEEvNT_6ParamsE,"a",@progbits
	.sectionflags	@""
	.align	4
.nv.constant0._ZN7cutlass13device_kernelINS_4conv6kernel13ConvUniversalINS1_16ConvProblemShapeILNS1_8OperatorE1ELi2EEENS1_10collective14CollectiveConvINS1_46MainloopSm90TmaGmmaWarpSpecializedImplicitGemmILS5_1ELi18ELi2EN4cute5tupleIJNSA_1CILi2EEENSC_ILi1EEESE_EEENS1_36KernelImplicitTmaWarpSpecializedSm90ELi1EEENSB_IJNSC_ILi128EEENSC_ILi64EEENSB_IJNSC_ILi32EEEEEEEEENS_10bfloat16_tESN_NSA_8TiledMMAINSA_8MMA_AtomIJNSA_4SM904GMMA27MMA_64x64x16_F32BF16BF16_SSILNSR_5MajorE0ELST_1ELNSR_7ScaleInE1ELSU_1EEEEEENSA_6LayoutINSB_IJSE_SE_SE_EEENSB_IJNSC_ILi0EEESZ_SZ_EEEEENSB_IJNSA_10UnderscoreES12_S12_EEEEENS7_6detail26Sm90ImplicitGemmTileTraitsINSA_20SM90_TMA_LOAD_IM2COLENSA_14ComposedLayoutINSA_7SwizzleILi2ELi4ELi3EEENSA_18smem_ptr_flag_bitsILi16EEENSX_INSB_IJNSB_IJNSC_ILi8EEENSC_ILi16EEEEEENSB_IJSK_SE_EEENSB_IJSE_NSC_ILi18EEEEEEEEENSB_IJNSB_IJSK_NSC_ILi256EEEEEENSB_IJSE_SZ_EEENSB_IJSZ_NSC_ILi4096EEEEEEEEEEEEEvEENS16_INSA_23SM90_TMA_LOAD_MULTICASTENS18_INS19_ILi3ELi4ELi3EEES1C_NSX_INSB_IJNSB_IJSJ_SE_EEENSB_IJS1D_NSC_ILi4EEEEEES1I_EEENSB_IJS1M_NSB_IJSJ_NSC_ILi512EEEEEENSB_IJSZ_NSC_ILi2048EEEEEEEEEEEEEvEEEENS_8epilogue10collective6detail29Sm90TmaWarpSpecializedAdapterINS29_15DefaultEpilogueISN_NSB_IJNSB_IJlllEEESE_SZ_EEES2E_NS28_6thread17LinearCombinationISN_Li1EffLNS2F_9ScaleType4KindE0ELNS_15FloatRoundStyleE2ESN_EENS_4gemm15EpilogueDefaultEEEEEvvEEEEvNT_6ParamsE:
	.zero		1536


//--------------------- SYMBOLS --------------------------

	.type		.nv.reservedSmem.offset0,@object
	.size		.nv.reservedSmem.offset0,0x4
